	.target	sm_90a

	.elftype	@"ET_EXEC"


//--------------------- .note.nv.tkinfo           --------------------------
	.section	.note.nv.tkinfo,"",@"SHT_NOTE"
	.sectionflags	@"SHF_NOTE_NV_TKINFO"
	.tkinfo
        /*0018*/ 	.word	0x00000002
        /*0030*/ 	.string	""
        /*0030*/ 	.string	"ptxas"
        /*0030*/ 	.string	"Cuda compilation tools, release 13.0, V13.0.88"
        /*0030*/ 	.string	"Build cuda_13.0.r13.0/compiler.36424714_0"
        /*0030*/ 	.string	"-v  -suppress-debug-info  -lineinfo  -arch sm_90a "



//--------------------- .note.nv.cuinfo           --------------------------
	.section	.note.nv.cuinfo,"",@"SHT_NOTE"
	.sectionflags	@"SHF_NOTE_NV_CUINFO"
        /*0018*/ 	.short	0x0002
        /*001a*/ 	.short	0x005a
        /*001c*/ 	.short	0x0082
	.zero		2


//--------------------- .nv.info                  --------------------------
	.section	.nv.info,"",@"SHT_CUDA_INFO"
	.align	4


	//----- nvinfo : EIATTR_REGCOUNT
	.align		4
        /*0000*/ 	.byte	0x04, 0x2f
        /*0002*/ 	.short	(.L_1 - .L_0)
	.align		4
.L_0:
        /*0004*/ 	.word	index@(matmul_kernel)
        /*0008*/ 	.word	0x000000ff


	//----- nvinfo : EIATTR_FRAME_SIZE
	.align		4
.L_1:
        /*000c*/ 	.byte	0x04, 0x11
        /*000e*/ 	.short	(.L_3 - .L_2)
	.align		4
.L_2:
        /*0010*/ 	.word	index@(matmul_kernel)
        /*0014*/ 	.word	0x000005b0


	//----- nvinfo : EIATTR_MIN_STACK_SIZE
	.align		4
.L_3:
        /*0018*/ 	.byte	0x04, 0x12
        /*001a*/ 	.short	(.L_5 - .L_4)
	.align		4
.L_4:
        /*001c*/ 	.word	index@(matmul_kernel)
        /*0020*/ 	.word	0x000005b0
.L_5:


//--------------------- .nv.compat                --------------------------
	.section	.nv.compat,"",@"SHT_CUDA_COMPAT_INFO"
	.align	4
        /*0000*/ 	.byte	0x02, 0x09, 0x01, 0x00, 0x02, 0x02, 0x04, 0x00, 0x02, 0x05, 0x05, 0x00, 0x03, 0x07, 0x01, 0x01
        /*0010*/ 	.byte	0x02, 0x03, 0x00, 0x00, 0x02, 0x06, 0x01, 0x00, 0x04, 0x0b, 0x08, 0x00, 0x00, 0x00, 0x00, 0x00
        /*0020*/ 	.byte	0x00, 0x00, 0x00, 0x00


//--------------------- .nv.info.matmul_kernel    --------------------------
	.section	.nv.info.matmul_kernel,"",@"SHT_CUDA_INFO"
	.sectionflags	@""
	.align	4


	//----- nvinfo : EIATTR_CUDA_API_VERSION
	.align		4
        /*0000*/ 	.byte	0x04, 0x37
        /*0002*/ 	.short	(.L_7 - .L_6)
.L_6:
        /*0004*/ 	.word	0x00000082


	//----- nvinfo : EIATTR_KPARAM_INFO
	.align		4
.L_7:
        /*0008*/ 	.byte	0x04, 0x17
        /*000a*/ 	.short	(.L_9 - .L_8)
.L_8:
        /*000c*/ 	.word	0x00000000
        /*0010*/ 	.short	0x000d
        /*0012*/ 	.short	0x0048
        /*0014*/ 	.byte	0x00, 0xf4, 0x21, 0x00


	//----- nvinfo : EIATTR_KPARAM_INFO
	.align		4
.L_9:
        /*0018*/ 	.byte	0x04, 0x17
        /*001a*/ 	.short	(.L_11 - .L_10)
.L_10:
        /*001c*/ 	.word	0x00000000
        /*0020*/ 	.short	0x000c
        /*0022*/ 	.short	0x0040
        /*0024*/ 	.byte	0x00, 0xf4, 0x21, 0x00


	//----- nvinfo : EIATTR_KPARAM_INFO
	.align		4
.L_11:
        /*0028*/ 	.byte	0x04, 0x17
        /*002a*/ 	.short	(.L_13 - .L_12)
.L_12:
        /*002c*/ 	.word	0x00000000
        /*0030*/ 	.short	0x000b
        /*0032*/ 	.short	0x0038
        /*0034*/ 	.byte	0x00, 0xf0, 0x11, 0x00


	//----- nvinfo : EIATTR_KPARAM_INFO
	.align		4
.L_13:
        /*0038*/ 	.byte	0x04, 0x17
        /*003a*/ 	.short	(.L_15 - .L_14)
.L_14:
        /*003c*/ 	.word	0x00000000
        /*0040*/ 	.short	0x000a
        /*0042*/ 	.short	0x0034
        /*0044*/ 	.byte	0x00, 0xf0, 0x11, 0x00


	//----- nvinfo : EIATTR_KPARAM_INFO
	.align		4
.L_15:
        /*0048*/ 	.byte	0x04, 0x17
        /*004a*/ 	.short	(.L_17 - .L_16)
.L_16:
        /*004c*/ 	.word	0x00000000
        /*0050*/ 	.short	0x0009
        /*0052*/ 	.short	0x0030
        /*0054*/ 	.byte	0x00, 0xf0, 0x11, 0x00


	//----- nvinfo : EIATTR_KPARAM_INFO
	.align		4
.L_17:
        /*0058*/ 	.byte	0x04, 0x17
        /*005a*/ 	.short	(.L_19 - .L_18)
.L_18:
        /*005c*/ 	.word	0x00000000
        /*0060*/ 	.short	0x0008
        /*0062*/ 	.short	0x002c
        /*0064*/ 	.byte	0x00, 0xf0, 0x11, 0x00


	//----- nvinfo : EIATTR_KPARAM_INFO
	.align		4
.L_19:
        /*0068*/ 	.byte	0x04, 0x17
        /*006a*/ 	.short	(.L_21 - .L_20)
.L_20:
        /*006c*/ 	.word	0x00000000
        /*0070*/ 	.short	0x0007
        /*0072*/ 	.short	0x0028
        /*0074*/ 	.byte	0x00, 0xf0, 0x11, 0x00


	//----- nvinfo : EIATTR_KPARAM_INFO
	.align		4
.L_21:
        /*0078*/ 	.byte	0x04, 0x17
        /*007a*/ 	.short	(.L_23 - .L_22)
.L_22:
        /*007c*/ 	.word	0x00000000
        /*0080*/ 	.short	0x0006
        /*0082*/ 	.short	0x0024
        /*0084*/ 	.byte	0x00, 0xf0, 0x11, 0x00


	//----- nvinfo : EIATTR_KPARAM_INFO
	.align		4
.L_23:
        /*0088*/ 	.byte	0x04, 0x17
        /*008a*/ 	.short	(.L_25 - .L_24)
.L_24:
        /*008c*/ 	.word	0x00000000
        /*0090*/ 	.short	0x0005
        /*0092*/ 	.short	0x0020
        /*0094*/ 	.byte	0x00, 0xf0, 0x11, 0x00


	//----- nvinfo : EIATTR_KPARAM_INFO
	.align		4
.L_25:
        /*0098*/ 	.byte	0x04, 0x17
        /*009a*/ 	.short	(.L_27 - .L_26)
.L_26:
        /*009c*/ 	.word	0x00000000
        /*00a0*/ 	.short	0x0004
        /*00a2*/ 	.short	0x001c
        /*00a4*/ 	.byte	0x00, 0xf0, 0x11, 0x00


	//----- nvinfo : EIATTR_KPARAM_INFO
	.align		4
.L_27:
        /*00a8*/ 	.byte	0x04, 0x17
        /*00aa*/ 	.short	(.L_29 - .L_28)
.L_28:
        /*00ac*/ 	.word	0x00000000
        /*00b0*/ 	.short	0x0003
        /*00b2*/ 	.short	0x0018
        /*00b4*/ 	.byte	0x00, 0xf0, 0x11, 0x00


	//----- nvinfo : EIATTR_KPARAM_INFO
	.align		4
.L_29:
        /*00b8*/ 	.byte	0x04, 0x17
        /*00ba*/ 	.short	(.L_31 - .L_30)
.L_30:
        /*00bc*/ 	.word	0x00000000
        /*00c0*/ 	.short	0x0002
        /*00c2*/ 	.short	0x0010
        /*00c4*/ 	.byte	0x00, 0xf4, 0x21, 0x00


	//----- nvinfo : EIATTR_KPARAM_INFO
	.align		4
.L_31:
        /*00c8*/ 	.byte	0x04, 0x17
        /*00ca*/ 	.short	(.L_33 - .L_32)
.L_32:
        /*00cc*/ 	.word	0x00000000
        /*00d0*/ 	.short	0x0001
        /*00d2*/ 	.short	0x0008
        /*00d4*/ 	.byte	0x00, 0xf4, 0x21, 0x00


	//----- nvinfo : EIATTR_KPARAM_INFO
	.align		4
.L_33:
        /*00d8*/ 	.byte	0x04, 0x17
        /*00da*/ 	.short	(.L_35 - .L_34)
.L_34:
        /*00dc*/ 	.word	0x00000000
        /*00e0*/ 	.short	0x0000
        /*00e2*/ 	.short	0x0000
        /*00e4*/ 	.byte	0x00, 0xf4, 0x21, 0x00


	//----- nvinfo : EIATTR_SPARSE_MMA_MASK
	.align		4
.L_35:
        /*00e8*/ 	.byte	0x03, 0x50
        /*00ea*/ 	.short	0x0000


	//----- nvinfo : EIATTR_MAXREG_COUNT
	.align		4
        /*00ec*/ 	.byte	0x03, 0x1b
        /*00ee*/ 	.short	0x00ff


	//----- nvinfo : EIATTR_NUM_BARRIERS
	.align		4
        /*00f0*/ 	.byte	0x02, 0x4c
        /*00f2*/ 	.byte	0x01
	.zero		1


	//----- nvinfo : EIATTR_ANNOTATIONS
	.align		4
        /*00f4*/ 	.byte	0x04, 0x55
        /*00f6*/ 	.short	(.L_37 - .L_36)


	//   ....[0]....
.L_36:
        /*00f8*/ 	.word	0x00000001
        /*00fc*/ 	.byte	0x70, 0x09, 0x00, 0x00, 0x01, 0x00, 0x00, 0x00, 0xd0, 0x2c, 0x00, 0x00, 0x01, 0x00, 0x00, 0x00
        /* <DEDUP_REMOVED lines=272> */
        /*120c*/ 	.byte	0x50, 0x87, 0x00, 0x00


	//----- nvinfo : EIATTR_MERCURY_ISA_VERSION
	.align		4
.L_37:
        /*1210*/ 	.byte	0x03, 0x5f
        /*1212*/ 	.short	0x0101


	//----- nvinfo : EIATTR_EXIT_INSTR_OFFSETS
	.align		4
        /*1214*/ 	.byte	0x04, 0x1c
        /*1216*/ 	.short	(.L_39 - .L_38)


	//   ....[0]....
.L_38:
        /*1218*/ 	.word	0x00010610


	//   ....[1]....
        /*121c*/ 	.word	0x00010640


	//----- nvinfo : EIATTR_REQNTID
	.align		4
.L_39:
        /*1220*/ 	.byte	0x04, 0x10
        /*1222*/ 	.short	(.L_41 - .L_40)
.L_40:
        /*1224*/ 	.word	0x00000080
        /*1228*/ 	.word	0x00000001
        /*122c*/ 	.word	0x00000001


	//----- nvinfo : EIATTR_CBANK_PARAM_SIZE
	.align		4
.L_41:
        /*1230*/ 	.byte	0x03, 0x19
        /*1232*/ 	.short	0x0050


	//----- nvinfo : EIATTR_PARAM_CBANK
	.align		4
        /*1234*/ 	.byte	0x04, 0x0a
        /*1236*/ 	.short	(.L_43 - .L_42)
	.align		4
.L_42:
        /*1238*/ 	.word	index@(.nv.constant0.matmul_kernel)
        /*123c*/ 	.short	0x0210
        /*123e*/ 	.short	0x0050


	//----- nvinfo : EIATTR_SW_WAR
	.align		4
.L_43:
        /*1240*/ 	.byte	0x04, 0x36
        /*1242*/ 	.short	(.L_45 - .L_44)
.L_44:
        /*1244*/ 	.word	0x00000008
.L_45:


//--------------------- .nv.callgraph             --------------------------
	.section	.nv.callgraph,"",@"SHT_CUDA_CALLGRAPH"
	.align	4
	.sectionentsize	8
	.align		4
        /*0000*/ 	.word	0x00000000
	.align		4
        /*0004*/ 	.word	0xffffffff
	.align		4
        /*0008*/ 	.word	0x00000000
	.align		4
        /*000c*/ 	.word	0xfffffffe
	.align		4
        /*0010*/ 	.word	0x00000000
	.align		4
        /*0014*/ 	.word	0xfffffffd
	.align		4
        /*0018*/ 	.word	0x00000000
	.align		4
        /*001c*/ 	.word	0xfffffffc


//--------------------- .text.matmul_kernel       --------------------------
	.section	.text.matmul_kernel,"ax",@progbits
	.align	128
        .global         matmul_kernel
        .type           matmul_kernel,@function
        .size           matmul_kernel,(.L_x_3 - matmul_kernel)
        .other          matmul_kernel,@"STO_CUDA_ENTRY STV_DEFAULT"
matmul_kernel:
.text.matmul_kernel:
[----:B------:R-:W0:Y:S08]  /*0000*/  LDC R1, c[0x0][0x28] ;  /* 0x00000a00ff017b82 */ /* 0x000e300000000800 */
[----:B------:R-:W1:Y:S01]  /*0010*/  LDC.64 R24, c[0x0][0x228] ;  /* 0x00008a00ff187b82 */ /* 0x000e620000000a00 */
[----:B------:R-:W2:Y:S01]  /*0020*/  S2R R5, SR_CTAID.X ;  /* 0x0000000000057919 */ /* 0x000ea20000002500 */
[----:B------:R-:W-:Y:S01]  /*0030*/  UMOV UR4, 0x400 ;  /* 0x0000040000047882 */ /* 0x000fe20000000000 */
[----:B------:R-:W-:Y:S01]  /*0040*/  ULDC.64 UR14, c[0x0][0x208] ;  /* 0x00008200000e7ab9 */ /* 0x000fe20000000a00 */
[----:B0-----:R-:W-:Y:S01]  /*0050*/  VIADD R1, R1, 0xfffffa50 ;  /* 0xfffffa5001017836 */ /* 0x001fe20000000000 */
[----:B------:R-:W-:-:S02]  /*0060*/  CS2R R36, SRZ ;  /* 0x0000000000247805 */ /* 0x000fc4000001ff00 */
[----:B------:R-:W-:Y:S02]  /*0070*/  CS2R R38, SRZ ;  /* 0x0000000000267805 */ /* 0x000fe4000001ff00 */
[----:B------:R-:W-:Y:S01]  /*0080*/  CS2R R40, SRZ ;  /* 0x0000000000287805 */ /* 0x000fe2000001ff00 */
[----:B------:R-:W0:Y:S01]  /*0090*/  S2UR UR12, SR_CgaCtaId ;  /* 0x00000000000c79c3 */ /* 0x000e220000008800 */
[----:B------:R-:W-:Y:S02]  /*00a0*/  CS2R R42, SRZ ;  /* 0x00000000002a7805 */ /* 0x000fe4000001ff00 */
[----:B------:R-:W-:Y:S02]  /*00b0*/  CS2R R44, SRZ ;  /* 0x00000000002c7805 */ /* 0x000fe4000001ff00 */
[----:B------:R-:W-:Y:S02]  /*00c0*/  CS2R R46, SRZ ;  /* 0x00000000002e7805 */ /* 0x000fe4000001ff00 */
[----:B------:R-:W-:-:S02]  /*00d0*/  CS2R R96, SRZ ;  /* 0x0000000000607805 */ /* 0x000fc4000001ff00 */
[----:B------:R-:W-:Y:S02]  /*00e0*/  CS2R R98, SRZ ;  /* 0x0000000000627805 */ /* 0x000fe4000001ff00 */
[----:B------:R-:W-:Y:S02]  /*00f0*/  CS2R R148, SRZ ;  /* 0x0000000000947805 */ /* 0x000fe4000001ff00 */
        /* <DEDUP_REMOVED lines=8> */
[----:B------:R-:W-:Y:S01]  /*0180*/  CS2R R138, SRZ ;  /* 0x00000000008a7805 */ /* 0x000fe2000001ff00 */
[----:B-1----:R-:W-:Y:S01]  /*0190*/  VIADD R0, R25, 0x7f ;  /* 0x0000007f19007836 */ /* 0x002fe20000000000 */
[----:B------:R-:W-:-:S02]  /*01a0*/  CS2R R108, SRZ ;  /* 0x00000000006c7805 */ /* 0x000fc4000001ff00 */
[----:B------:R-:W-:Y:S02]  /*01b0*/  CS2R R110, SRZ ;  /* 0x00000000006e7805 */ /* 0x000fe4000001ff00 */
[----:B------:R-:W-:Y:S02]  /*01c0*/  CS2R R132, SRZ ;  /* 0x0000000000847805 */ /* 0x000fe4000001ff00 */
[----:B------:R-:W-:Y:S02]  /*01d0*/  CS2R R134, SRZ ;  /* 0x0000000000867805 */ /* 0x000fe4000001ff00 */
[----:B------:R-:W-:Y:S02]  /*01e0*/  SHF.R.S32.HI R3, RZ, 0x1f, R0 ;  /* 0x0000001fff037819 */ /* 0x000fe40000011400 */
[----:B------:R-:W-:Y:S02]  /*01f0*/  CS2R R112, SRZ ;  /* 0x0000000000707805 */ /* 0x000fe4000001ff00 */
[----:B------:R-:W-:Y:S01]  /*0200*/  CS2R R114, SRZ ;  /* 0x0000000000727805 */ /* 0x000fe2000001ff00 */
[----:B0-----:R-:W-:Y:S01]  /*0210*/  ULEA UR12, UR12, UR4, 0x18 ;  /* 0x000000040c0c7291 */ /* 0x001fe2000f8ec03f */
[----:B------:R-:W-:-:S02]  /*0220*/  LEA.HI R3, R3, R0, RZ, 0x7 ;  /* 0x0000000003037211 */ /* 0x000fc400078f38ff */
[----:B------:R-:W-:Y:S02]  /*0230*/  CS2R R48, SRZ ;  /* 0x0000000000307805 */ /* 0x000fe4000001ff00 */
[----:B--2---:R-:W-:Y:S02]  /*0240*/  IABS R8, R5 ;  /* 0x0000000500087213 */ /* 0x004fe40000000000 */
[----:B------:R-:W-:Y:S02]  /*0250*/  CS2R R50, SRZ ;  /* 0x0000000000327805 */ /* 0x000fe4000001ff00 */
[----:B------:R-:W-:Y:S02]  /*0260*/  SHF.R.S32.HI R3, RZ, 0x7, R3 ;  /* 0x00000007ff037819 */ /* 0x000fe40000011403 */
[----:B------:R-:W-:Y:S02]  /*0270*/  CS2R R116, SRZ ;  /* 0x0000000000747805 */ /* 0x000fe4000001ff00 */
[----:B------:R-:W-:-:S02]  /*0280*/  CS2R R118, SRZ ;  /* 0x0000000000767805 */ /* 0x000fc4000001ff00 */
[----:B------:R-:W-:Y:S02]  /*0290*/  CS2R R52, SRZ ;  /* 0x0000000000347805 */ /* 0x000fe4000001ff00 */
[----:B------:R-:W-:Y:S01]  /*02a0*/  CS2R R54, SRZ ;  /* 0x0000000000367805 */ /* 0x000fe2000001ff00 */
[----:B------:R-:W-:Y:S01]  /*02b0*/  IMAD.SHL.U32 R4, R3, 0x8, RZ ;  /* 0x0000000803047824 */ /* 0x000fe200078e00ff */
[----:B------:R-:W-:Y:S02]  /*02c0*/  CS2R R120, SRZ ;  /* 0x0000000000787805 */ /* 0x000fe4000001ff00 */
[----:B------:R-:W-:Y:S02]  /*02d0*/  CS2R R122, SRZ ;  /* 0x00000000007a7805 */ /* 0x000fe4000001ff00 */
[----:B------:R-:W-:Y:S02]  /*02e0*/  CS2R R56, SRZ ;  /* 0x0000000000387805 */ /* 0x000fe4000001ff00 */
[----:B------:R-:W-:-:S02]  /*02f0*/  CS2R R58, SRZ ;  /* 0x00000000003a7805 */ /* 0x000fc4000001ff00 */
[-C--:B------:R-:W-:Y:S02]  /*0300*/  IABS R7, R4.reuse ;  /* 0x0000000400077213 */ /* 0x080fe40000000000 */
[----:B------:R-:W-:Y:S02]  /*0310*/  CS2R R124, SRZ ;  /* 0x00000000007c7805 */ /* 0x000fe4000001ff00 */
[----:B------:R-:W-:Y:S02]  /*0320*/  IABS R10, R4 ;  /* 0x00000004000a7213 */ /* 0x000fe40000000000 */
[----:B------:R-:W-:Y:S01]  /*0330*/  CS2R R126, SRZ ;  /* 0x00000000007e7805 */ /* 0x000fe2000001ff00 */
[----:B------:R-:W0:Y:S01]  /*0340*/  I2F.RP R0, R7 ;  /* 0x0000000700007306 */ /* 0x000e220000209400 */
        /* <DEDUP_REMOVED lines=13> */
[----:B------:R-:W-:Y:S01]  /*0420*/  CS2R R74, SRZ ;  /* 0x00000000004a7805 */ /* 0x000fe2000001ff00 */
[----:B0-----:R-:W0:Y:S01]  /*0430*/  MUFU.RCP R0, R0 ;  /* 0x0000000000007308 */ /* 0x001e220000001000 */
        /* <DEDUP_REMOVED lines=9> */
[----:B------:R-:W-:Y:S01]  /*04d0*/  CS2R R218, SRZ ;  /* 0x0000000000da7805 */ /* 0x000fe2000001ff00 */
[----:B0-----:R-:W-:Y:S02]  /*04e0*/  VIADD R2, R0, 0xffffffe ;  /* 0x0ffffffe00027836 */ /* 0x001fe40000000000 */
[----:B------:R-:W-:Y:S02]  /*04f0*/  IMAD.MOV R0, RZ, RZ, -R10 ;  /* 0x000000ffff007224 */ /* 0x000fe400078e0a0a */
[----:B------:R0:W1:Y:S02]  /*0500*/  F2I.FTZ.U32.TRUNC.NTZ R3, R2 ;  /* 0x0000000200037305 */ /* 0x000064000021f000 */
[----:B0-----:R-:W-:-:S02]  /*0510*/  IMAD.MOV.U32 R2, RZ, RZ, RZ ;  /* 0x000000ffff027224 */ /* 0x001fc400078e00ff */
[----:B-1----:R-:W-:-:S04]  /*0520*/  IMAD.MOV R6, RZ, RZ, -R3 ;  /* 0x000000ffff067224 */ /* 0x002fc800078e0a03 */
[----:B------:R-:W-:Y:S02]  /*0530*/  IMAD R9, R6, R7, RZ ;  /* 0x0000000706097224 */ /* 0x000fe400078e02ff */
[----:B------:R-:W-:Y:S02]  /*0540*/  IMAD.MOV.U32 R6, RZ, RZ, R8 ;  /* 0x000000ffff067224 */ /* 0x000fe400078e0008 */
[----:B------:R-:W-:-:S06]  /*0550*/  IMAD.HI.U32 R3, R3, R9, R2 ;  /* 0x0000000903037227 */ /* 0x000fcc00078e0002 */
[----:B------:R-:W-:-:S04]  /*0560*/  IMAD.HI.U32 R3, R3, R6, RZ ;  /* 0x0000000603037227 */ /* 0x000fc800078e00ff */
[----:B------:R-:W-:-:S05]  /*0570*/  IMAD R0, R3, R0, R6 ;  /* 0x0000000003007224 */ /* 0x000fca00078e0206 */
[----:B------:R-:W-:-:S13]  /*0580*/  ISETP.GT.U32.AND P1, PT, R7, R0, PT ;  /* 0x000000000700720c */ /* 0x000fda0003f24070 */
[----:B------:R-:W-:Y:S02]  /*0590*/  @!P1 IMAD.IADD R0, R0, 0x1, -R7 ;  /* 0x0000000100009824 */ /* 0x000fe400078e0a07 */
[----:B------:R-:W-:Y:S01]  /*05a0*/  @!P1 VIADD R3, R3, 0x1 ;  /* 0x0000000103039836 */ /* 0x000fe20000000000 */
[----:B------:R-:W-:Y:S02]  /*05b0*/  ISETP.NE.AND P1, PT, R4, RZ, PT ;  /* 0x000000ff0400720c */ /* 0x000fe40003f25270 */
[----:B------:R-:W-:Y:S02]  /*05c0*/  ISETP.GE.U32.AND P0, PT, R0, R7, PT ;  /* 0x000000070000720c */ /* 0x000fe40003f06070 */
[----:B------:R-:W-:-:S04]  /*05d0*/  LOP3.LUT R0, R5, R4, RZ, 0x3c, !PT ;  /* 0x0000000405007212 */ /* 0x000fc800078e3cff */
[----:B------:R-:W-:Y:S01]  /*05e0*/  ISETP.GE.AND P2, PT, R0, RZ, PT ;  /* 0x000000ff0000720c */ /* 0x000fe20003f46270 */
[----:B------:R-:W-:-:S06]  /*05f0*/  VIADD R0, R24, 0xff ;  /* 0x000000ff18007836 */ /* 0x000fcc0000000000 */
[----:B------:R-:W-:-:S04]  /*0600*/  @P0 VIADD R3, R3, 0x1 ;  /* 0x0000000103030836 */ /* 0x000fc80000000000 */
[----:B------:R-:W-:Y:S01]  /*0610*/  IMAD.MOV.U32 R2, RZ, RZ, R3 ;  /* 0x000000ffff027224 */ /* 0x000fe200078e0003 */
[----:B------:R-:W-:-:S03]  /*0620*/  SHF.R.S32.HI R3, RZ, 0x1f, R0 ;  /* 0x0000001fff037819 */ /* 0x000fc60000011400 */
[----:B------:R-:W-:Y:S01]  /*0630*/  @!P2 IMAD.MOV R2, RZ, RZ, -R2 ;  /* 0x000000ffff02a224 */ /* 0x000fe200078e0a02 */
[----:B------:R-:W-:Y:S02]  /*0640*/  @!P1 LOP3.LUT R2, RZ, R4, RZ, 0x33, !PT ;  /* 0x00000004ff029212 */ /* 0x000fe400078e33ff */
[----:B------:R-:W-:-:S03]  /*0650*/  LEA.HI R3, R3, R0, RZ, 0x8 ;  /* 0x0000000003037211 */ /* 0x000fc600078f40ff */
[----:B------:R-:W-:Y:S02]  /*0660*/  IMAD.SHL.U32 R6, R2, 0x8, RZ ;  /* 0x0000000802067824 */ /* 0x000fe400078e00ff */
[----:B------:R-:W-:-:S03]  /*0670*/  IMAD.MOV R2, RZ, RZ, -R2 ;  /* 0x000000ffff027224 */ /* 0x000fc600078e0a02 */
[----:B------:R-:W-:Y:S01]  /*0680*/  LEA.HI.SX32 R3, R3, -R6, 0x18 ;  /* 0x8000000603037211 */ /* 0x000fe200078fc2ff */
[----:B------:R-:W-:-:S03]  /*0690*/  IMAD R4, R4, R2, R5 ;  /* 0x0000000204047224 */ /* 0x000fc600078e0205 */
[----:B------:R-:W-:Y:S02]  /*06a0*/  VIMNMX R11, R3, 0x8, PT ;  /* 0x00000008030b7848 */ /* 0x000fe40003fe0100 */
[----:B------:R-:W-:Y:S02]  /*06b0*/  IABS R9, R4 ;  /* 0x0000000400097213 */ /* 0x000fe40000000000 */
[----:B------:R-:W-:-:S04]  /*06c0*/  IABS R7, R11 ;  /* 0x0000000b00077213 */ /* 0x000fc80000000000 */
[----:B------:R-:W0:Y:S08]  /*06d0*/  I2F.RP R0, R7 ;  /* 0x0000000700007306 */ /* 0x000e300000209400 */
[----:B0-----:R-:W0:Y:S02]  /*06e0*/  MUFU.RCP R0, R0 ;  /* 0x0000000000007308 */ /* 0x001e240000001000 */
[----:B0-----:R-:W-:-:S06]  /*06f0*/  VIADD R3, R0, 0xffffffe ;  /* 0x0ffffffe00037836 */ /* 0x001fcc0000000000 */
[----:B------:R-:W0:Y:S02]  /*0700*/  F2I.FTZ.U32.TRUNC.NTZ R3, R3 ;  /* 0x0000000300037305 */ /* 0x000e24000021f000 */
[----:B0-----:R-:W-:-:S04]  /*0710*/  IMAD.MOV R8, RZ, RZ, -R3 ;  /* 0x000000ffff087224 */ /* 0x001fc800078e0a03 */
[----:B------:R-:W-:Y:S01]  /*0720*/  IMAD.MOV.U32 R2, RZ, RZ, R8 ;  /* 0x000000ffff027224 */ /* 0x000fe200078e0008 */
[----:B------:R-:W-:-:S03]  /*0730*/  IABS R8, R11 ;  /* 0x0000000b00087213 */ /* 0x000fc60000000000 */
[----:B------:R-:W-:Y:S02]  /*0740*/  IMAD R5, R2, R7, RZ ;  /* 0x0000000702057224 */ /* 0x000fe400078e02ff */
[----:B------:R-:W-:Y:S02]  /*0750*/  IMAD.MOV.U32 R2, RZ, RZ, RZ ;  /* 0x000000ffff027224 */ /* 0x000fe400078e00ff */
[----:B------:R-:W-:Y:S02]  /*0760*/  IMAD.MOV R0, RZ, RZ, -R8 ;  /* 0x000000ffff007224 */ /* 0x000fe400078e0a08 */
[----:B------:R-:W-:Y:S01]  /*0770*/  IMAD.HI.U32 R2, R3, R5, R2 ;  /* 0x0000000503027227 */ /* 0x000fe200078e0002 */
[----:B------:R-:W-:-:S04]  /*0780*/  LOP3.LUT R3, R4, R11, RZ, 0x3c, !PT ;  /* 0x0000000b04037212 */ /* 0x000fc800078e3cff */
[----:B------:R-:W-:Y:S01]  /*0790*/  ISETP.GE.AND P2, PT, R3, RZ, PT ;  /* 0x000000ff0300720c */ /* 0x000fe20003f46270 */
[----:B------:R-:W-:-:S04]  /*07a0*/  IMAD.HI.U32 R2, R2, R9, RZ ;  /* 0x0000000902027227 */ /* 0x000fc800078e00ff */
[----:B------:R-:W-:Y:S01]  /*07b0*/  IMAD R0, R2, R0, R9 ;  /* 0x0000000002007224 */ /* 0x000fe200078e0209 */
[----:B------:R-:W-:-:S04]  /*07c0*/  CS2R R8, SRZ ;  /* 0x0000000000087805 */ /* 0x000fc8000001ff00 */
[----:B------:R-:W-:-:S13]  /*07d0*/  ISETP.GT.U32.AND P1, PT, R7, R0, PT ;  /* 0x000000000700720c */ /* 0x000fda0003f24070 */
[----:B------:R-:W-:Y:S02]  /*07e0*/  @!P1 IMAD.IADD R0, R0, 0x1, -R7 ;  /* 0x0000000100009824 */ /* 0x000fe400078e0a07 */
[----:B------:R-:W-:Y:S01]  /*07f0*/  @!P1 VIADD R2, R2, 0x1 ;  /* 0x0000000102029836 */ /* 0x000fe20000000000 */
[----:B------:R-:W-:Y:S02]  /*0800*/  ISETP.NE.AND P1, PT, R11, RZ, PT ;  /* 0x000000ff0b00720c */ /* 0x000fe40003f25270 */
[----:B------:R-:W-:Y:S02]  /*0810*/  ISETP.GE.U32.AND P0, PT, R0, R7, PT ;  /* 0x000000070000720c */ /* 0x000fe40003f06070 */
[----:B------:R-:W0:Y:S11]  /*0820*/  S2R R0, SR_TID.X ;  /* 0x0000000000007919 */ /* 0x000e360000002100 */
[----:B------:R-:W-:-:S04]  /*0830*/  @P0 VIADD R2, R2, 0x1 ;  /* 0x0000000102020836 */ /* 0x000fc80000000000 */
[----:B------:R-:W-:-:S04]  /*0840*/  IMAD.MOV.U32 R232, RZ, RZ, R2 ;  /* 0x000000ffffe87224 */ /* 0x000fc800078e0002 */
[----:B------:R-:W-:Y:S01]  /*0850*/  @!P2 IMAD.MOV R232, RZ, RZ, -R232 ;  /* 0x000000ffffe8a224 */ /* 0x000fe200078e0ae8 */
[----:B------:R-:W-:-:S05]  /*0860*/  @!P1 LOP3.LUT R232, RZ, R11, RZ, 0x33, !PT ;  /* 0x0000000bffe89212 */ /* 0x000fca00078e33ff */
[----:B------:R-:W-:Y:S02]  /*0870*/  IMAD.MOV R2, RZ, RZ, -R232 ;  /* 0x000000ffff027224 */ /* 0x000fe400078e0ae8 */
[----:B------:R-:W-:Y:S02]  /*0880*/  IMAD.SHL.U32 R232, R232, 0x80, RZ ;  /* 0x00000080e8e87824 */ /* 0x000fe400078e00ff */
[----:B------:R-:W-:Y:S01]  /*0890*/  IMAD R2, R11, R2, R4 ;  /* 0x000000020b027224 */ /* 0x000fe200078e0204 */
[----:B------:R-:W-:Y:S02]  /*08a0*/  CS2R R4, SRZ ;  /* 0x0000000000047805 */ /* 0x000fe4000001ff00 */
[----:B------:R-:W-:Y:S02]  /*08b0*/  CS2R R10, SRZ ;  /* 0x00000000000a7805 */ /* 0x000fe4000001ff00 */
[----:B0-----:R-:W-:Y:S01]  /*08c0*/  LOP3.LUT R233, R0, 0x7f, RZ, 0xc0, !PT ;  /* 0x0000007f00e97812 */ /* 0x001fe200078ec0ff */
[----:B------:R-:W-:Y:S01]  /*08d0*/  IMAD.IADD R2, R6, 0x1, R2 ;  /* 0x0000000106027824 */ /* 0x000fe200078e0202 */
[----:B------:R-:W-:-:S02]  /*08e0*/  CS2R R6, SRZ ;  /* 0x0000000000067805 */ /* 0x000fc4000001ff00 */
[----:B------:R-:W-:Y:S01]  /*08f0*/  LOP3.LUT R3, R0, 0x60, RZ, 0xc0, !PT ;  /* 0x0000006000037812 */ /* 0x000fe200078ec0ff */
[----:B------:R-:W-:Y:S02]  /*0900*/  IMAD R233, R2, 0x100, R233 ;  /* 0x0000010002e97824 */ /* 0x000fe400078e02e9 */
[----:B------:R-:W0:Y:S02]  /*0910*/  LDC R2, c[0x0][0x230] ;  /* 0x00008c00ff027b82 */ /* 0x000e240000000800 */
[----:B------:R-:W-:Y:S02]  /*0920*/  VIADD R250, R233, 0x80 ;  /* 0x00000080e9fa7836 */ /* 0x000fe40000000000 */
[----:B0-----:R-:W-:-:S05]  /*0930*/  VIADD R2, R2, 0x1f ;  /* 0x0000001f02027836 */ /* 0x001fca0000000000 */
[----:B------:R-:W-:-:S13]  /*0940*/  ISETP.GE.AND P0, PT, R2, 0x20, PT ;  /* 0x000000200200780c */ /* 0x000fda0003f06270 */
[----:B------:R-:W-:Y:S05]  /*0950*/  @!P0 BRA `(.L_x_0) ;  /* 0x0000008400608947 */ /* 0x000fea0003800000 */
[----:B------:R-:W-:Y:S01]  /*0960*/  IABS R13, R24 ;  /* 0x00000018000d7213 */ /* 0x000fe20000000000 */
[----:B------:R0:W-:Y:S01]  /*0970*/  STL.64 [R1+0x428], R232 ;  /* 0x000428e801007387 */ /* 0x0001e20000100a00 */
[----:B------:R-:W-:Y:S01]  /*0980*/  IABS R7, R25 ;  /* 0x0000001900077213 */ /* 0x000fe20000000000 */
[----:B------:R-:W-:Y:S01]  /*0990*/  ULDC UR6, c[0x0][0x234] ;  /* 0x00008d0000067ab9 */ /* 0x000fe20000000800 */
[----:B------:R-:W1:Y:S01]  /*09a0*/  I2F.RP R10, R13 ;  /* 0x0000000d000a7306 */ /* 0x000e620000209400 */
[----:B------:R-:W-:Y:S01]  /*09b0*/  IABS R14, R250 ;  /* 0x000000fa000e7213 */ /* 0x000fe20000000000 */
[----:B------:R-:W-:Y:S01]  /*09c0*/  USHF.R.U32.HI UR13, URZ, 0x4, UR12 ;  /* 0x000000043f0d7899 */ /* 0x000fe2000801160c */
[----:B------:R-:W-:Y:S01]  /*09d0*/  LEA.HI R15, R3, R232, RZ, 0x1b ;  /* 0x000000e8030f7211 */ /* 0x000fe200078fd8ff */
[----:B------:R-:W-:Y:S01]  /*09e0*/  UIADD3 UR4, UR12, 0x4000, URZ ;  /* 0x000040000c047890 */ /* 0x000fe2000fffe03f */
[----:B------:R-:W-:Y:S01]  /*09f0*/  ISETP.GE.AND P3, PT, R250, RZ, PT ;  /* 0x000000fffa00720c */ /* 0x000fe20003f66270 */
[----:B------:R-:W-:Y:S01]  /*0a00*/  USGXT.U32 UR13, UR13, 0xe ;  /* 0x0000000e0d0d789a */ /* 0x000fe20008000000 */
[----:B------:R-:W-:Y:S01]  /*0a10*/  IABS R70, R15 ;  /* 0x0000000f00467213 */ /* 0x000fe20000000000 */
[----:B------:R-:W2:Y:S01]  /*0a20*/  I2F.RP R6, R7 ;  /* 0x0000000700067306 */ /* 0x000ea20000209400 */
[C---:B------:R-:W-:Y:S01]  /*0a30*/  VIADD R3, R15.reuse, 0x7c ;  /* 0x0000007c0f037836 */ /* 0x040fe20000000000 */
[----:B------:R-:W-:Y:S01]  /*0a40*/  LOP3.LUT R74, R0, 0x40, RZ, 0xc0, !PT ;  /* 0x00000040004a7812 */ /* 0x000fe200078ec0ff */
[C---:B------:R-:W-:Y:S01]  /*0a50*/  VIADD R17, R15.reuse, 0x70 ;  /* 0x000000700f117836 */ /* 0x040fe20000000000 */
[----:B------:R-:W-:Y:S01]  /*0a60*/  SHF.R.S32.HI R72, RZ, 0x6, R0 ;  /* 0x00000006ff487819 */ /* 0x000fe20000011400 */
[----:B------:R-:W-:Y:S01]  /*0a70*/  VIADD R19, R15, 0x68 ;  /* 0x000000680f137836 */ /* 0x000fe20000000000 */
[----:B------:R-:W-:Y:S01]  /*0a80*/  ISETP.GE.AND P6, PT, R3, RZ, PT ;  /* 0x000000ff0300720c */ /* 0x000fe20003fc6270 */
[C---:B------:R-:W-:Y:S01]  /*0a90*/  VIADD R21, R15.reuse, 0x2c ;  /* 0x0000002c0f157836 */ /* 0x040fe20000000000 */
[----:B-1----:R-:W1:Y:S01]  /*0aa0*/  MUFU.RCP R10, R10 ;  /* 0x0000000a000a7308 */ /* 0x002e620000001000 */
[C---:B------:R-:W-:Y:S01]  /*0ab0*/  VIADD R23, R15.reuse, 0x10 ;  /* 0x000000100f177836 */ /* 0x040fe20000000000 */
[----:B------:R-:W-:Y:S01]  /*0ac0*/  IABS R18, R19 ;  /* 0x0000001300127213 */ /* 0x000fe20000000000 */
[C---:B------:R-:W-:Y:S01]  /*0ad0*/  VIADD R27, R15.reuse, 0xc ;  /* 0x0000000c0f1b7836 */ /* 0x040fe20000000000 */
[----:B------:R-:W-:Y:S01]  /*0ae0*/  IABS R48, R21 ;  /* 0x0000001500307213 */ /* 0x000fe20000000000 */
[C---:B------:R-:W-:Y:S01]  /*0af0*/  VIADD R29, R15.reuse, 0x8 ;  /* 0x000000080f1d7836 */ /* 0x040fe20000000000 */
[----:B------:R-:W-:Y:S01]  /*0b00*/  IABS R62, R23 ;  /* 0x00000017003e7213 */ /* 0x000fe20000000000 */
[----:B------:R-:W-:Y:S01]  /*0b10*/  VIADD R31, R15, 0x4 ;  /* 0x000000040f1f7836 */ /* 0x000fe20000000000 */
[----:B--2---:R-:W2:Y:S01]  /*0b20*/  MUFU.RCP R6, R6 ;  /* 0x0000000600067308 */ /* 0x004ea20000001000 */
[----:B------:R-:W-:Y:S01]  /*0b30*/  IABS R64, R27 ;  /* 0x0000001b00407213 */ /* 0x000fe20000000000 */
[----:B------:R-:W-:Y:S01]  /*0b40*/  USHF.R.U32.HI UR4, URZ, 0x4, UR4 ;  /* 0x000000043f047899 */ /* 0x000fe20008011604 */
[----:B------:R-:W-:Y:S01]  /*0b50*/  IABS R66, R29 ;  /* 0x0000001d00427213 */ /* 0x000fe20000000000 */
[----:B------:R-:W-:Y:S01]  /*0b60*/  UIADD3 UR8, UP0, UR13, 0x80, URZ ;  /* 0x000000800d087890 */ /* 0x000fe2000ff1e03f */
[----:B------:R-:W-:Y:S01]  /*0b70*/  IABS R68, R31 ;  /* 0x0000001f00447213 */ /* 0x000fe20000000000 */
[----:B------:R-:W-:Y:S01]  /*0b80*/  USGXT.U32 UR4, UR4, 0xe ;  /* 0x0000000e0404789a */ /* 0x000fe20008000000 */
[----:B------:R-:W-:Y:S01]  /*0b90*/  SGXT R72, R72, 0x1 ;  /* 0x000000014848781a */ /* 0x000fe20000000200 */
[----:B------:R-:W-:Y:S01]  /*0ba0*/  UMOV UR5, URZ ;  /* 0x0000003f00057c82 */ /* 0x000fe20008000000 */
[----:B-1----:R-:W-:Y:S01]  /*0bb0*/  VIADD R8, R10, 0xffffffe ;  /* 0x0ffffffe0a087836 */ /* 0x002fe20000000000 */
[----:B------:R-:W-:Y:S01]  /*0bc0*/  IABS R10, R233 ;  /* 0x000000e9000a7213 */ /* 0x000fe20000000000 */
[----:B------:R-:W-:Y:S01]  /*0bd0*/  ULDC.64 UR18, c[0x0][0x210] ;  /* 0x0000840000127ab9 */ /* 0x000fe20000000a00 */
[----:B------:R-:W-:Y:S01]  /*0be0*/  UIADD3.X UR9, UR5, 0x40000040, URZ, UP0, !UPT ;  /* 0x4000004005097890 */ /* 0x000fe200087fe43f */
[----:B------:R1:W3:Y:S01]  /*0bf0*/  F2I.FTZ.U32.TRUNC.NTZ R9, R8 ;  /* 0x0000000800097305 */ /* 0x0002e2000021f000 */
[----:B------:R-:W-:Y:S01]  /*0c00*/  ULDC UR7, c[0x0][0x230] ;  /* 0x00008c0000077ab9 */ /* 0x000fe20000000800 */
[----:B------:R-:W-:-:S02]  /*0c10*/  CS2R R152, SRZ ;  /* 0x0000000000987805 */ /* 0x000fc4000001ff00 */
[----:B------:R-:W-:Y:S01]  /*0c20*/  CS2R R154, SRZ ;  /* 0x00000000009a7805 */ /* 0x000fe2000001ff00 */
[----:B--2---:R-:W-:Y:S01]  /*0c30*/  VIADD R4, R6, 0xffffffe ;  /* 0x0ffffffe06047836 */ /* 0x004fe20000000000 */
[----:B------:R-:W-:Y:S02]  /*0c40*/  CS2R R156, SRZ ;  /* 0x00000000009c7805 */ /* 0x000fe4000001ff00 */
[----:B------:R-:W-:Y:S02]  /*0c50*/  CS2R R158, SRZ ;  /* 0x00000000009e7805 */ /* 0x000fe4000001ff00 */
[----:B------:R-:W-:Y:S01]  /*0c60*/  CS2R R160, SRZ ;  /* 0x0000000000a07805 */ /* 0x000fe2000001ff00 */
[----:B------:R2:W4:Y:S01]  /*0c70*/  F2I.FTZ.U32.TRUNC.NTZ R5, R4 ;  /* 0x0000000400057305 */ /* 0x000522000021f000 */
[----:B-1----:R-:W-:Y:S01]  /*0c80*/  IMAD.MOV.U32 R8, RZ, RZ, RZ ;  /* 0x000000ffff087224 */ /* 0x002fe200078e00ff */
[----:B------:R-:W-:Y:S02]  /*0c90*/  CS2R R162, SRZ ;  /* 0x0000000000a27805 */ /* 0x000fe4000001ff00 */
[----:B------:R-:W-:-:S02]  /*0ca0*/  CS2R R164, SRZ ;  /* 0x0000000000a47805 */ /* 0x000fc4000001ff00 */
[----:B------:R-:W-:Y:S02]  /*0cb0*/  CS2R R166, SRZ ;  /* 0x0000000000a67805 */ /* 0x000fe4000001ff00 */
[----:B------:R-:W-:Y:S02]  /*0cc0*/  CS2R R168, SRZ ;  /* 0x0000000000a87805 */ /* 0x000fe4000001ff00 */
[----:B------:R-:W-:Y:S01]  /*0cd0*/  CS2R R170, SRZ ;  /* 0x0000000000aa7805 */ /* 0x000fe2000001ff00 */
[----:B---3--:R-:W-:Y:S01]  /*0ce0*/  IMAD.MOV R12, RZ, RZ, -R9 ;  /* 0x000000ffff0c7224 */ /* 0x008fe200078e0a09 */
[----:B------:R-:W-:Y:S01]  /*0cf0*/  CS2R R172, SRZ ;  /* 0x0000000000ac7805 */ /* 0x000fe2000001ff00 */
[----:B--2---:R-:W-:Y:S01]  /*0d00*/  IMAD.MOV.U32 R4, RZ, RZ, RZ ;  /* 0x000000ffff047224 */ /* 0x004fe200078e00ff */
[----:B------:R-:W-:Y:S01]  /*0d10*/  CS2R R174, SRZ ;  /* 0x0000000000ae7805 */ /* 0x000fe2000001ff00 */
[----:B------:R-:W-:Y:S01]  /*0d20*/  IMAD R11, R12, R13, RZ ;  /* 0x0000000d0c0b7224 */ /* 0x000fe200078e02ff */
[----:B------:R-:W-:-:S02]  /*0d30*/  CS2R R176, SRZ ;  /* 0x0000000000b07805 */ /* 0x000fc4000001ff00 */
[----:B------:R-:W-:Y:S02]  /*0d40*/  CS2R R178, SRZ ;  /* 0x0000000000b27805 */ /* 0x000fe4000001ff00 */
[----:B------:R-:W-:Y:S01]  /*0d50*/  CS2R R180, SRZ ;  /* 0x0000000000b47805 */ /* 0x000fe2000001ff00 */
[----:B------:R-:W-:Y:S01]  /*0d60*/  IMAD.HI.U32 R9, R9, R11, R8 ;  /* 0x0000000b09097227 */ /* 0x000fe200078e0008 */
[----:B------:R-:W-:Y:S02]  /*0d70*/  CS2R R182, SRZ ;  /* 0x0000000000b67805 */ /* 0x000fe4000001ff00 */
[----:B------:R-:W-:Y:S02]  /*0d80*/  CS2R R184, SRZ ;  /* 0x0000000000b87805 */ /* 0x000fe4000001ff00 */
[----:B------:R-:W-:Y:S01]  /*0d90*/  CS2R R186, SRZ ;  /* 0x0000000000ba7805 */ /* 0x000fe2000001ff00 */
[----:B------:R-:W-:Y:S01]  /*0da0*/  IMAD.MOV.U32 R8, RZ, RZ, R14 ;  /* 0x000000ffff087224 */ /* 0x000fe200078e000e */
[----:B------:R-:W-:Y:S01]  /*0db0*/  IABS R14, R17 ;  /* 0x00000011000e7213 */ /* 0x000fe20000000000 */
[----:B----4-:R-:W-:Y:S01]  /*0dc0*/  IMAD.MOV R12, RZ, RZ, -R5 ;  /* 0x000000ffff0c7224 */ /* 0x010fe200078e0a05 */
[----:B------:R-:W-:Y:S01]  /*0dd0*/  CS2R R188, SRZ ;  /* 0x0000000000bc7805 */ /* 0x000fe2000001ff00 */
[----:B------:R-:W-:Y:S01]  /*0de0*/  IMAD.HI.U32 R6, R9, R8, RZ ;  /* 0x0000000809067227 */ /* 0x000fe200078e00ff */
[----:B------:R-:W-:-:S02]  /*0df0*/  CS2R R190, SRZ ;  /* 0x0000000000be7805 */ /* 0x000fc4000001ff00 */
[----:B------:R-:W-:Y:S02]  /*0e00*/  CS2R R192, SRZ ;  /* 0x0000000000c07805 */ /* 0x000fe4000001ff00 */
[----:B------:R-:W-:Y:S01]  /*0e10*/  CS2R R194, SRZ ;  /* 0x0000000000c27805 */ /* 0x000fe2000001ff00 */
[----:B------:R-:W-:Y:S01]  /*0e20*/  IMAD.HI.U32 R9, R9, R10, RZ ;  /* 0x0000000a09097227 */ /* 0x000fe200078e00ff */
[----:B------:R-:W-:Y:S02]  /*0e30*/  CS2R R196, SRZ ;  /* 0x0000000000c47805 */ /* 0x000fe4000001ff00 */
[----:B------:R-:W-:Y:S02]  /*0e40*/  CS2R R198, SRZ ;  /* 0x0000000000c67805 */ /* 0x000fe4000001ff00 */
[----:B------:R-:W-:Y:S01]  /*0e50*/  CS2R R200, SRZ ;  /* 0x0000000000c87805 */ /* 0x000fe2000001ff00 */
[----:B------:R-:W-:Y:S01]  /*0e60*/  IMAD.MOV R6, RZ, RZ, -R6 ;  /* 0x000000ffff067224 */ /* 0x000fe200078e0a06 */
[----:B------:R-:W-:Y:S01]  /*0e70*/  CS2R R202, SRZ ;  /* 0x0000000000ca7805 */ /* 0x000fe2000001ff00 */
[----:B------:R-:W-:Y:S01]  /*0e80*/  IMAD.MOV R9, RZ, RZ, -R9 ;  /* 0x000000ffff097224 */ /* 0x000fe200078e0a09 */
[----:B------:R-:W-:Y:S01]  /*0e90*/  CS2R R204, SRZ ;  /* 0x0000000000cc7805 */ /* 0x000fe2000001ff00 */
[C---:B------:R-:W-:Y:S01]  /*0ea0*/  IMAD R6, R13.reuse, R6, R8 ;  /* 0x000000060d067224 */ /* 0x040fe200078e0208 */
[----:B------:R-:W-:Y:S01]  /*0eb0*/  CS2R R206, SRZ ;  /* 0x0000000000ce7805 */ /* 0x000fe2000001ff00 */
[C---:B------:R-:W-:Y:S01]  /*0ec0*/  IMAD R9, R13.reuse, R9, R10 ;  /* 0x000000090d097224 */ /* 0x040fe200078e020a */
[----:B------:R-:W-:Y:S01]  /*0ed0*/  CS2R R208, SRZ ;  /* 0x0000000000d07805 */ /* 0x000fe2000001ff00 */
[----:B------:R-:W-:Y:S01]  /*0ee0*/  IMAD R11, R12, R7, RZ ;  /* 0x000000070c0b7224 */ /* 0x000fe200078e02ff */
[----:B------:R-:W-:-:S02]  /*0ef0*/  ISETP.GT.U32.AND P0, PT, R13, R6, PT ;  /* 0x000000060d00720c */ /* 0x000fc40003f04070 */
[----:B------:R-:W-:Y:S02]  /*0f00*/  CS2R R210, SRZ ;  /* 0x0000000000d27805 */ /* 0x000fe4000001ff00 */
[----:B------:R-:W-:Y:S01]  /*0f10*/  ISETP.GT.U32.AND P1, PT, R13, R9, PT ;  /* 0x000000090d00720c */ /* 0x000fe20003f24070 */
[----:B------:R-:W-:Y:S01]  /*0f20*/  IMAD.HI.U32 R4, R5, R11, R4 ;  /* 0x0000000b05047227 */ /* 0x000fe200078e0004 */
[----:B------:R-:W-:Y:S02]  /*0f30*/  IABS R5, R3 ;  /* 0x0000000300057213 */ /* 0x000fe40000000000 */
[----:B------:R-:W-:Y:S02]  /*0f40*/  CS2R R212, SRZ ;  /* 0x0000000000d47805 */ /* 0x000fe4000001ff00 */
[----:B------:R-:W-:Y:S01]  /*0f50*/  CS2R R214, SRZ ;  /* 0x0000000000d67805 */ /* 0x000fe2000001ff00 */
[C---:B------:R-:W-:Y:S01]  /*0f60*/  VIADD R3, R15.reuse, 0x78 ;  /* 0x000000780f037836 */ /* 0x040fe20000000000 */
[----:B------:R-:W-:Y:S01]  /*0f70*/  CS2R R88, SRZ ;  /* 0x0000000000587805 */ /* 0x000fe2000001ff00 */
[----:B------:R-:W-:Y:S01]  /*0f80*/  IMAD.MOV.U32 R8, RZ, RZ, R5 ;  /* 0x000000ffff087224 */ /* 0x000fe200078e0005 */
[----:B------:R-:W-:Y:S01]  /*0f90*/  CS2R R90, SRZ ;  /* 0x00000000005a7805 */ /* 0x000fe2000001ff00 */
[----:B------:R-:W-:Y:S01]  /*0fa0*/  VIADD R11, R15, 0x74 ;  /* 0x000000740f0b7836 */ /* 0x000fe20000000000 */
[----:B------:R-:W-:Y:S01]  /*0fb0*/  ISETP.GE.AND P5, PT, R3, RZ, PT ;  /* 0x000000ff0300720c */ /* 0x000fe20003fa6270 */
[----:B------:R-:W-:Y:S01]  /*0fc0*/  @!P0 IMAD.IADD R6, R6, 0x1, -R13 ;  /* 0x0000000106068824 */ /* 0x000fe200078e0a0d */
[----:B------:R-:W-:Y:S01]  /*0fd0*/  IABS R10, R3 ;  /* 0x00000003000a7213 */ /* 0x000fe20000000000 */
[----:B------:R-:W-:Y:S01]  /*0fe0*/  IMAD.HI.U32 R3, R4, R8, RZ ;  /* 0x0000000804037227 */ /* 0x000fe200078e00ff */
[----:B------:R-:W-:-:S02]  /*0ff0*/  IABS R12, R11 ;  /* 0x0000000b000c7213 */ /* 0x000fc40000000000 */
[----:B------:R-:W-:Y:S02]  /*1000*/  CS2R R92, SRZ ;  /* 0x00000000005c7805 */ /* 0x000fe4000001ff00 */
[----:B------:R-:W-:Y:S01]  /*1010*/  ISETP.GE.AND P4, PT, R11, RZ, PT ;  /* 0x000000ff0b00720c */ /* 0x000fe20003f86270 */
[----:B------:R-:W-:Y:S01]  /*1020*/  @!P1 IMAD.IADD R9, R9, 0x1, -R13 ;  /* 0x0000000109099824 */ /* 0x000fe200078e0a0d */
[C---:B------:R-:W-:Y:S01]  /*1030*/  ISETP.GT.U32.AND P1, PT, R13.reuse, R6, PT ;  /* 0x000000060d00720c */ /* 0x040fe20003f24070 */
[----:B------:R-:W-:Y:S01]  /*1040*/  IMAD.MOV R5, RZ, RZ, -R3 ;  /* 0x000000ffff057224 */ /* 0x000fe200078e0a03 */
[----:B------:R-:W-:Y:S01]  /*1050*/  CS2R R94, SRZ ;  /* 0x00000000005e7805 */ /* 0x000fe2000001ff00 */
[----:B------:R-:W-:Y:S01]  /*1060*/  IMAD.HI.U32 R3, R4, R10, RZ ;  /* 0x0000000a04037227 */ /* 0x000fe200078e00ff */
[----:B------:R-:W-:Y:S02]  /*1070*/  ISETP.GT.U32.AND P2, PT, R13, R9, PT ;  /* 0x000000090d00720c */ /* 0x000fe40003f44070 */
[----:B------:R-:W-:-:S02]  /*1080*/  CS2R R96, SRZ ;  /* 0x0000000000607805 */ /* 0x000fc4000001ff00 */
[----:B------:R-:W-:Y:S01]  /*1090*/  CS2R R98, SRZ ;  /* 0x0000000000627805 */ /* 0x000fe2000001ff00 */
[C---:B------:R-:W-:Y:S01]  /*10a0*/  IMAD R8, R7.reuse, R5, R8 ;  /* 0x0000000507087224 */ /* 0x040fe200078e0208 */
[----:B------:R-:W-:Y:S01]  /*10b0*/  CS2R R100, SRZ ;  /* 0x0000000000647805 */ /* 0x000fe2000001ff00 */
[----:B------:R-:W-:Y:S01]  /*10c0*/  IMAD.HI.U32 R5, R4, R12, RZ ;  /* 0x0000000c04057227 */ /* 0x000fe200078e00ff */
[----:B------:R-:W-:Y:S02]  /*10d0*/  CS2R R102, SRZ ;  /* 0x0000000000667805 */ /* 0x000fe4000001ff00 */
[----:B------:R-:W-:Y:S02]  /*10e0*/  CS2R R104, SRZ ;  /* 0x0000000000687805 */ /* 0x000fe4000001ff00 */
[C---:B------:R-:W-:Y:S01]  /*10f0*/  ISETP.GT.U32.AND P0, PT, R7.reuse, R8, PT ;  /* 0x000000080700720c */ /* 0x040fe20003f04070 */
[----:B------:R-:W-:Y:S01]  /*1100*/  IMAD.MOV R5, RZ, RZ, -R5 ;  /* 0x000000ffff057224 */ /* 0x000fe200078e0a05 */
[----:B------:R-:W-:Y:S01]  /*1110*/  CS2R R106, SRZ ;  /* 0x00000000006a7805 */ /* 0x000fe2000001ff00 */
[----:B------:R-:W-:Y:S01]  /*1120*/  IMAD.MOV R11, RZ, RZ, -R3 ;  /* 0x000000ffff0b7224 */ /* 0x000fe200078e0a03 */
[----:B------:R-:W-:Y:S01]  /*1130*/  CS2R R108, SRZ ;  /* 0x00000000006c7805 */ /* 0x000fe2000001ff00 */
[----:B------:R-:W-:Y:S01]  /*1140*/  IMAD R12, R7, R5, R12 ;  /* 0x00000005070c7224 */ /* 0x000fe200078e020c */
[----:B------:R-:W-:Y:S01]  /*1150*/  CS2R R110, SRZ ;  /* 0x00000000006e7805 */ /* 0x000fe2000001ff00 */
[----:B------:R-:W-:Y:S01]  /*1160*/  @!P1 IMAD.IADD R6, R6, 0x1, -R13 ;  /* 0x0000000106069824 */ /* 0x000fe200078e0a0d */
[----:B------:R-:W-:Y:S01]  /*1170*/  ISETP.GE.AND P1, PT, R233, RZ, PT ;  /* 0x000000ffe900720c */ /* 0x000fe20003f26270 */
[C---:B------:R-:W-:Y:S01]  /*1180*/  IMAD R10, R7.reuse, R11, R10 ;  /* 0x0000000b070a7224 */ /* 0x040fe200078e020a */
[----:B------:R-:W-:Y:S01]  /*1190*/  CS2R R112, SRZ ;  /* 0x0000000000707805 */ /* 0x000fe2000001ff00 */
[----:B------:R-:W-:Y:S01]  /*11a0*/  @!P3 IMAD.MOV R6, RZ, RZ, -R6 ;  /* 0x000000ffff06b224 */ /* 0x000fe200078e0a06 */
[----:B------:R-:W-:Y:S01]  /*11b0*/  ISETP.GT.U32.AND P3, PT, R7, R12, PT ;  /* 0x0000000c0700720c */ /* 0x000fe20003f64070 */
[----:B------:R-:W-:Y:S01]  /*11c0*/  VIADD R11, R15, 0x6c ;  /* 0x0000006c0f0b7836 */ /* 0x000fe20000000000 */
[----:B------:R-:W-:Y:S01]  /*11d0*/  CS2R R114, SRZ ;  /* 0x0000000000727805 */ /* 0x000fe2000001ff00 */
[----:B------:R-:W-:Y:S01]  /*11e0*/  IMAD.HI.U32 R3, R4, R14, RZ ;  /* 0x0000000e04037227 */ /* 0x000fe200078e00ff */
[----:B------:R-:W-:-:S02]  /*11f0*/  CS2R R116, SRZ ;  /* 0x0000000000747805 */ /* 0x000fc4000001ff00 */
[----:B------:R-:W-:Y:S02]  /*1200*/  CS2R R118, SRZ ;  /* 0x0000000000767805 */ /* 0x000fe4000001ff00 */
[----:B------:R-:W-:Y:S01]  /*1210*/  IABS R16, R11 ;  /* 0x0000000b00107213 */ /* 0x000fe20000000000 */
[----:B------:R-:W-:Y:S01]  /*1220*/  @!P2 IMAD.IADD R9, R9, 0x1, -R13 ;  /* 0x000000010909a824 */ /* 0x000fe200078e0a0d */
[C---:B------:R-:W-:Y:S01]  /*1230*/  ISETP.GT.U32.AND P2, PT, R7.reuse, R10, PT ;  /* 0x0000000a0700720c */ /* 0x040fe20003f44070 */
[----:B------:R-:W-:Y:S01]  /*1240*/  IMAD.MOV R3, RZ, RZ, -R3 ;  /* 0x000000ffff037224 */ /* 0x000fe200078e0a03 */
[----:B------:R-:W-:Y:S01]  /*1250*/  CS2R R120, SRZ ;  /* 0x0000000000787805 */ /* 0x000fe2000001ff00 */
[----:B------:R-:W-:Y:S01]  /*1260*/  @!P0 IMAD.IADD R8, R8, 0x1, -R7 ;  /* 0x0000000108088824 */ /* 0x000fe200078e0a07 */
[----:B------:R-:W-:Y:S01]  /*1270*/  CS2R R122, SRZ ;  /* 0x00000000007a7805 */ /* 0x000fe2000001ff00 */
[C---:B------:R-:W-:Y:S01]  /*1280*/  IMAD R14, R7.reuse, R3, R14 ;  /* 0x00000003070e7224 */ /* 0x040fe200078e020e */
[----:B------:R-:W-:Y:S01]  /*1290*/  CS2R R124, SRZ ;  /* 0x00000000007c7805 */ /* 0x000fe2000001ff00 */
[----:B------:R-:W-:Y:S01]  /*12a0*/  IMAD.HI.U32 R3, R4, R16, RZ ;  /* 0x0000001004037227 */ /* 0x000fe200078e00ff */
[----:B------:R-:W-:-:S02]  /*12b0*/  ISETP.GT.U32.AND P0, PT, R7, R8, PT ;  /* 0x000000080700720c */ /* 0x000fc40003f04070 */
[----:B------:R-:W-:Y:S02]  /*12c0*/  CS2R R126, SRZ ;  /* 0x00000000007e7805 */ /* 0x000fe4000001ff00 */
[----:B------:R-:W-:Y:S01]  /*12d0*/  CS2R R128, SRZ ;  /* 0x0000000000807805 */ /* 0x000fe2000001ff00 */
[----:B------:R-:W-:Y:S01]  /*12e0*/  @!P3 IMAD.IADD R12, R12, 0x1, -R7 ;  /* 0x000000010c0cb824 */ /* 0x000fe200078e0a07 */
[----:B------:R-:W-:Y:S01]  /*12f0*/  CS2R R130, SRZ ;  /* 0x0000000000827805 */ /* 0x000fe2000001ff00 */
[----:B------:R-:W-:Y:S01]  /*1300*/  IMAD.MOV R5, RZ, RZ, -R3 ;  /* 0x000000ffff057224 */ /* 0x000fe200078e0a03 */
[----:B------:R-:W-:Y:S01]  /*1310*/  LOP3.LUT R3, RZ, R24, RZ, 0x33, !PT ;  /* 0x00000018ff037212 */ /* 0x000fe200078e33ff */
[----:B------:R-:W-:Y:S01]  /*1320*/  @!P2 IMAD.IADD R10, R10, 0x1, -R7 ;  /* 0x000000010a0aa824 */ /* 0x000fe200078e0a07 */
[C---:B------:R-:W-:Y:S01]  /*1330*/  ISETP.GT.U32.AND P2, PT, R7.reuse, R12, PT ;  /* 0x0000000c0700720c */ /* 0x040fe20003f44070 */
[C---:B------:R-:W-:Y:S01]  /*1340*/  IMAD R16, R7.reuse, R5, R16 ;  /* 0x0000000507107224 */ /* 0x040fe200078e0210 */
[----:B------:R-:W-:Y:S01]  /*1350*/  CS2R R132, SRZ ;  /* 0x0000000000847805 */ /* 0x000fe2000001ff00 */
[----:B------:R-:W-:Y:S01]  /*1360*/  IMAD.HI.U32 R5, R4, R18, RZ ;  /* 0x0000001204057227 */ /* 0x000fe200078e00ff */
[----:B------:R-:W-:-:S02]  /*1370*/  ISETP.GT.U32.AND P3, PT, R7, R10, PT ;  /* 0x0000000a0700720c */ /* 0x000fc40003f64070 */
[----:B------:R-:W-:Y:S02]  /*1380*/  CS2R R134, SRZ ;  /* 0x0000000000867805 */ /* 0x000fe4000001ff00 */
[----:B------:R-:W-:Y:S01]  /*1390*/  CS2R R136, SRZ ;  /* 0x0000000000887805 */ /* 0x000fe2000001ff00 */
[----:B------:R-:W-:Y:S01]  /*13a0*/  IMAD.MOV R5, RZ, RZ, -R5 ;  /* 0x000000ffff057224 */ /* 0x000fe200078e0a05 */
[----:B------:R-:W-:Y:S01]  /*13b0*/  CS2R R138, SRZ ;  /* 0x00000000008a7805 */ /* 0x000fe2000001ff00 */
[----:B------:R-:W-:Y:S01]  /*13c0*/  @!P0 IMAD.IADD R8, R8, 0x1, -R7 ;  /* 0x0000000108088824 */ /* 0x000fe200078e0a07 */
[C---:B------:R-:W-:Y:S01]  /*13d0*/  ISETP.GT.U32.AND P0, PT, R7.reuse, R14, PT ;  /* 0x0000000e0700720c */ /* 0x040fe20003f04070 */
[----:B------:R-:W-:Y:S01]  /*13e0*/  @!P1 IMAD.MOV R9, RZ, RZ, -R9 ;  /* 0x000000ffff099224 */ /* 0x000fe200078e0a09 */
[----:B------:R-:W-:Y:S01]  /*13f0*/  ISETP.NE.AND P1, PT, R24, RZ, PT ;  /* 0x000000ff1800720c */ /* 0x000fe20003f25270 */
[----:B------:R-:W-:Y:S01]  /*1400*/  IMAD R18, R7, R5, R18 ;  /* 0x0000000507127224 */ /* 0x000fe200078e0212 */
[----:B------:R-:W-:Y:S01]  /*1410*/  CS2R R140, SRZ ;  /* 0x00000000008c7805 */ /* 0x000fe2000001ff00 */
[--C-:B------:R-:W-:Y:S01]  /*1420*/  @!P2 IMAD.IADD R12, R12, 0x1, -R7.reuse ;  /* 0x000000010c0ca824 */ /* 0x100fe200078e0a07 */
[C---:B------:R-:W-:Y:S01]  /*1430*/  SEL R6, R3.reuse, R6, !P1 ;  /* 0x0000000603067207 */ /* 0x040fe20004800000 */
[--C-:B------:R-:W-:Y:S01]  /*1440*/  @!P3 IMAD.IADD R10, R10, 0x1, -R7.reuse ;  /* 0x000000010a0ab824 */ /* 0x100fe200078e0a07 */
[----:B------:R-:W-:Y:S01]  /*1450*/  SEL R3, R3, R9, !P1 ;  /* 0x0000000903037207 */ /* 0x000fe20004800000 */
[----:B------:R-:W-:Y:S01]  /*1460*/  VIADD R9, R15, 0x64 ;  /* 0x000000640f097836 */ /* 0x000fe20000000000 */
[C---:B------:R-:W-:Y:S01]  /*1470*/  ISETP.GT.U32.AND P2, PT, R7.reuse, R18, PT ;  /* 0x000000120700720c */ /* 0x040fe20003f44070 */
[----:B------:R-:W-:Y:S01]  /*1480*/  @!P6 IMAD.MOV R8, RZ, RZ, -R8 ;  /* 0x000000ffff08e224 */ /* 0x000fe200078e0a08 */
[----:B------:R-:W-:Y:S01]  /*1490*/  ISETP.GT.U32.AND P6, PT, R7, R16, PT ;  /* 0x000000100700720c */ /* 0x000fe20003fc4070 */
[----:B------:R-:W-:Y:S01]  /*14a0*/  @!P0 IMAD.IADD R14, R14, 0x1, -R7 ;  /* 0x000000010e0e8824 */ /* 0x000fe200078e0a07 */
[----:B------:R-:W-:Y:S01]  /*14b0*/  IABS R20, R9 ;  /* 0x0000000900147213 */ /* 0x000fe20000000000 */
[----:B------:R-:W-:Y:S01]  /*14c0*/  @!P5 IMAD.MOV R10, RZ, RZ, -R10 ;  /* 0x000000ffff0ad224 */ /* 0x000fe200078e0a0a */
[----:B------:R-:W-:Y:S01]  /*14d0*/  ISETP.GE.AND P3, PT, R11, RZ, PT ;  /* 0x000000ff0b00720c */ /* 0x000fe20003f66270 */
[----:B------:R-:W-:Y:S01]  /*14e0*/  VIADD R11, R15, 0x60 ;  /* 0x000000600f0b7836 */ /* 0x000fe20000000000 */
[----:B------:R-:W-:Y:S01]  /*14f0*/  ISETP.GT.U32.AND P5, PT, R7, R14, PT ;  /* 0x0000000e0700720c */ /* 0x000fe20003fa4070 */
[----:B------:R-:W-:Y:S01]  /*1500*/  IMAD.HI.U32 R5, R4, R20, RZ ;  /* 0x0000001404057227 */ /* 0x000fe200078e00ff */
[----:B------:R-:W-:-:S02]  /*1510*/  ISETP.GE.AND P1, PT, R17, RZ, PT ;  /* 0x000000ff1100720c */ /* 0x000fc40003f26270 */
[----:B------:R-:W-:Y:S02]  /*1520*/  CS2R R142, SRZ ;  /* 0x00000000008e7805 */ /* 0x000fe4000001ff00 */
[----:B------:R-:W-:Y:S01]  /*1530*/  IABS R22, R11 ;  /* 0x0000000b00167213 */ /* 0x000fe20000000000 */
[----:B------:R-:W-:Y:S01]  /*1540*/  @!P2 IMAD.IADD R18, R18, 0x1, -R7 ;  /* 0x000000011212a824 */ /* 0x000fe200078e0a07 */
[----:B------:R-:W-:Y:S01]  /*1550*/  ISETP.GE.AND P0, PT, R19, RZ, PT ;  /* 0x000000ff1300720c */ /* 0x000fe20003f06270 */
[----:B------:R-:W-:Y:S01]  /*1560*/  IMAD.MOV R5, RZ, RZ, -R5 ;  /* 0x000000ffff057224 */ /* 0x000fe200078e0a05 */
[----:B------:R-:W-:Y:S01]  /*1570*/  CS2R R144, SRZ ;  /* 0x0000000000907805 */ /* 0x000fe2000001ff00 */
        /* <DEDUP_REMOVED lines=10> */
[--C-:B------:R-:W-:Y:S01]  /*1620*/  @!P5 IMAD.IADD R14, R14, 0x1, -R7.reuse ;  /* 0x000000010e0ed824 */ /* 0x100fe200078e0a07 */
[----:B------:R-:W-:Y:S01]  /*1630*/  ISETP.GT.U32.AND P5, PT, R7, R20, PT ;  /* 0x000000140700720c */ /* 0x000fe20003fa4070 */
[----:B------:R-:W-:Y:S01]  /*1640*/  VIADD R13, R15, 0x5c ;  /* 0x0000005c0f0d7836 */ /* 0x000fe20000000000 */
[----:B------:R-:W-:Y:S01]  /*1650*/  CS2R R78, SRZ ;  /* 0x00000000004e7805 */ /* 0x000fe2000001ff00 */
[----:B------:R-:W-:Y:S01]  /*1660*/  IMAD R22, R7, R5, R22 ;  /* 0x0000000507167224 */ /* 0x000fe200078e0216 */
[----:B------:R-:W-:Y:S01]  /*1670*/  CS2R R80, SRZ ;  /* 0x0000000000507805 */ /* 0x000fe2000001ff00 */
[--C-:B------:R-:W-:Y:S01]  /*1680*/  @!P2 IMAD.IADD R18, R18, 0x1, -R7.reuse ;  /* 0x000000011212a824 */ /* 0x100fe200078e0a07 */
[----:B------:R-:W-:Y:S01]  /*1690*/  IABS R24, R13 ;  /* 0x0000000d00187213 */ /* 0x000fe20000000000 */
[----:B------:R-:W-:Y:S01]  /*16a0*/  VIADD R17, R15, 0x54 ;  /* 0x000000540f117836 */ /* 0x000fe20000000000 */
[----:B------:R-:W-:Y:S01]  /*16b0*/  ISETP.GT.U32.AND P2, PT, R7, R22, PT ;  /* 0x000000160700720c */ /* 0x000fe20003f44070 */
[----:B------:R-:W-:Y:S01]  /*16c0*/  @!P6 IMAD.IADD R16, R16, 0x1, -R7 ;  /* 0x000000011010e824 */ /* 0x000fe200078e0a07 */
[----:B------:R-:W-:Y:S01]  /*16d0*/  ISETP.GE.AND P6, PT, R11, RZ, PT ;  /* 0x000000ff0b00720c */ /* 0x000fe20003fc6270 */
[----:B------:R-:W-:Y:S01]  /*16e0*/  IMAD.HI.U32 R5, R4, R24, RZ ;  /* 0x0000001804057227 */ /* 0x000fe200078e00ff */
[----:B------:R-:W-:-:S02]  /*16f0*/  IABS R28, R17 ;  /* 0x00000011001c7213 */ /* 0x000fc40000000000 */
[----:B------:R-:W-:Y:S02]  /*1700*/  CS2R R82, SRZ ;  /* 0x0000000000527805 */ /* 0x000fe4000001ff00 */
[----:B------:R-:W-:Y:S01]  /*1710*/  CS2R R84, SRZ ;  /* 0x0000000000547805 */ /* 0x000fe2000001ff00 */
[----:B------:R-:W-:Y:S01]  /*1720*/  @!P5 IMAD.IADD R20, R20, 0x1, -R7 ;  /* 0x000000011414d824 */ /* 0x000fe200078e0a07 */
[----:B------:R-:W-:Y:S01]  /*1730*/  ISETP.GE.AND P5, PT, R13, RZ, PT ;  /* 0x000000ff0d00720c */ /* 0x000fe20003fa6270 */
[----:B------:R-:W-:Y:S01]  /*1740*/  VIADD R11, R15, 0x58 ;  /* 0x000000580f0b7836 */ /* 0x000fe20000000000 */
[----:B------:R-:W-:Y:S01]  /*1750*/  CS2R R86, SRZ ;  /* 0x0000000000567805 */ /* 0x000fe2000001ff00 */
[----:B------:R-:W-:Y:S01]  /*1760*/  IMAD.MOV R5, RZ, RZ, -R5 ;  /* 0x000000ffff057224 */ /* 0x000fe200078e0a05 */
[----:B------:R-:W-:Y:S01]  /*1770*/  UMOV UR10, 0xfffffffe ;  /* 0xfffffffe000a7882 */ /* 0x000fe20000000000 */
[----:B------:R-:W-:Y:S01]  /*1780*/  @!P1 IMAD.MOV R14, RZ, RZ, -R14 ;  /* 0x000000ffff0e9224 */ /* 0x000fe200078e0a0e */
[----:B------:R-:W-:Y:S01]  /*1790*/  ISETP.GT.U32.AND P1, PT, R7, R20, PT ;  /* 0x000000140700720c */ /* 0x000fe20003f24070 */
[----:B------:R-:W-:Y:S01]  /*17a0*/  @!P4 IMAD.MOV R12, RZ, RZ, -R12 ;  /* 0x000000ffff0cc224 */ /* 0x000fe200078e0a0c */
[----:B------:R-:W-:Y:S01]  /*17b0*/  ISETP.GE.AND P4, PT, R9, RZ, PT ;  /* 0x000000ff0900720c */ /* 0x000fe20003f86270 */
[----:B------:R-:W-:Y:S01]  /*17c0*/  IMAD R24, R7, R5, R24 ;  /* 0x0000000507187224 */ /* 0x000fe200078e0218 */
[----:B------:R-:W-:Y:S01]  /*17d0*/  IABS R26, R11 ;  /* 0x0000000b001a7213 */ /* 0x000fe20000000000 */
[----:B------:R-:W-:Y:S01]  /*17e0*/  @!P2 IMAD.IADD R22, R22, 0x1, -R7 ;  /* 0x000000011616a824 */ /* 0x000fe200078e0a07 */
[----:B------:R-:W-:Y:S01]  /*17f0*/  UMOV UR11, 0x7fffffdf ;  /* 0x7fffffdf000b7882 */ /* 0x000fe20000000000 */
[----:B------:R-:W-:Y:S01]  /*1800*/  IMAD.HI.U32 R9, R4, R28, RZ ;  /* 0x0000001c04097227 */ /* 0x000fe200078e00ff */
[----:B------:R-:W-:-:S02]  /*1810*/  UIADD3.64 UR10, UR4, -UR10, URZ ;  /* 0x8000000a040a7297 */ /* 0x000fc4000fffe03f */
[C---:B------:R-:W-:Y:S01]  /*1820*/  ISETP.GT.U32.AND P2, PT, R7.reuse, R22, PT ;  /* 0x000000160700720c */ /* 0x040fe20003f44070 */
[----:B------:R-:W-:Y:S01]  /*1830*/  @!P3 IMAD.MOV R16, RZ, RZ, -R16 ;  /* 0x000000ffff10b224 */ /* 0x000fe200078e0a10 */
[----:B------:R-:W-:Y:S01]  /*1840*/  ISETP.GT.U32.AND P3, PT, R7, R24, PT ;  /* 0x000000180700720c */ /* 0x000fe20003f64070 */
[----:B------:R-:W-:Y:S01]  /*1850*/  IMAD.HI.U32 R5, R4, R26, RZ ;  /* 0x0000001a04057227 */ /* 0x000fe200078e00ff */
[----:B------:R-:W-:Y:S02]  /*1860*/  UIADD3.64 UR16, UR8, 0x80, URZ ;  /* 0x0000008008107897 */ /* 0x000fe4000fffe03f */
[----:B------:R-:W-:Y:S01]  /*1870*/  UIADD3.64 UR20, UR8, 0x100, URZ ;  /* 0x0000010008147897 */ /* 0x000fe2000fffe03f */
[----:B------:R-:W-:Y:S01]  /*1880*/  IMAD.MOV R9, RZ, RZ, -R9 ;  /* 0x000000ffff097224 */ /* 0x000fe200078e0a09 */
[----:B------:R-:W-:Y:S01]  /*1890*/  UIADD3.64 UR24, UR8, 0x180, URZ ;  /* 0x0000018008187897 */ /* 0x000fe2000fffe03f */
[----:B------:R-:W-:Y:S01]  /*18a0*/  IMAD.MOV R5, RZ, RZ, -R5 ;  /* 0x000000ffff057224 */ /* 0x000fe200078e0a05 */
[----:B------:R-:W-:Y:S01]  /*18b0*/  UIADD3.64 UR28, UR8, 0x200, URZ ;  /* 0x00000200081c7897 */ /* 0x000fe2000fffe03f */
[--C-:B------:R-:W-:Y:S01]  /*18c0*/  @!P1 IMAD.IADD R20, R20, 0x1, -R7.reuse ;  /* 0x0000000114149824 */ /* 0x100fe200078e0a07 */
[----:B------:R-:W-:Y:S01]  /*18d0*/  ISETP.GE.AND P1, PT, R17, RZ, PT ;  /* 0x000000ff1100720c */ /* 0x000fe20003f26270 */
[C---:B------:R-:W-:Y:S01]  /*18e0*/  IMAD R28, R7.reuse, R9, R28 ;  /* 0x00000009071c7224 */ /* 0x040fe200078e021c */
[----:B------:R-:W-:Y:S01]  /*18f0*/  UIADD3.64 UR32, UR8, 0x280, URZ ;  /* 0x0000028008207897 */ /* 0x000fe2000fffe03f */
[C---:B------:R-:W-:Y:S01]  /*1900*/  IMAD R26, R7.reuse, R5, R26 ;  /* 0x00000005071a7224 */ /* 0x040fe200078e021a */
[----:B------:R-:W-:Y:S01]  /*1910*/  UIADD3.64 UR36, UR8, 0x300, URZ ;  /* 0x0000030008247897 */ /* 0x000fe2000fffe03f */
[----:B------:R-:W-:Y:S01]  /*1920*/  @!P4 IMAD.MOV R20, RZ, RZ, -R20 ;  /* 0x000000ffff14c224 */ /* 0x000fe200078e0a14 */
[C---:B------:R-:W-:Y:S01]  /*1930*/  ISETP.GT.U32.AND P4, PT, R7.reuse, R28, PT ;  /* 0x0000001c0700720c */ /* 0x040fe20003f84070 */
[--C-:B------:R-:W-:Y:S01]  /*1940*/  @!P2 IMAD.IADD R22, R22, 0x1, -R7.reuse ;  /* 0x000000011616a824 */ /* 0x100fe200078e0a07 */
[----:B------:R-:W-:Y:S01]  /*1950*/  ISETP.GT.U32.AND P2, PT, R7, R26, PT ;  /* 0x0000001a0700720c */ /* 0x000fe20003f44070 */
[----:B------:R-:W-:-:S02]  /*1960*/  @!P3 IMAD.IADD R24, R24, 0x1, -R7 ;  /* 0x000000011818b824 */ /* 0x000fc400078e0a07 */
[----:B------:R-:W-:Y:S01]  /*1970*/  @!P0 IMAD.MOV R18, RZ, RZ, -R18 ;  /* 0x000000ffff128224 */ /* 0x000fe200078e0a12 */
[----:B------:R-:W-:Y:S01]  /*1980*/  ISETP.GE.AND P0, PT, R11, RZ, PT ;  /* 0x000000ff0b00720c */ /* 0x000fe20003f06270 */
[----:B------:R-:W-:Y:S01]  /*1990*/  VIADD R11, R15, 0x50 ;  /* 0x000000500f0b7836 */ /* 0x000fe20000000000 */
[----:B------:R-:W-:Y:S01]  /*19a0*/  ISETP.GT.U32.AND P3, PT, R7, R24, PT ;  /* 0x000000180700720c */ /* 0x000fe20003f64070 */
[C---:B------:R-:W-:Y:S02]  /*19b0*/  VIADD R13, R15.reuse, 0x48 ;  /* 0x000000480f0d7836 */ /* 0x040fe40000000000 */
[----:B------:R-:W-:Y:S01]  /*19c0*/  VIADD R9, R15, 0x4c ;  /* 0x0000004c0f097836 */ /* 0x000fe20000000000 */
[----:B------:R-:W-:Y:S01]  /*19d0*/  IABS R30, R11 ;  /* 0x0000000b001e7213 */ /* 0x000fe20000000000 */
[--C-:B------:R-:W-:Y:S01]  /*19e0*/  @!P4 IMAD.IADD R28, R28, 0x1, -R7.reuse ;  /* 0x000000011c1cc824 */ /* 0x100fe200078e0a07 */
[----:B------:R-:W-:Y:S01]  /*19f0*/  IABS R34, R13 ;  /* 0x0000000d00227213 */ /* 0x000fe20000000000 */
[----:B------:R-:W-:Y:S01]  /*1a00*/  @!P2 IMAD.IADD R26, R26, 0x1, -R7 ;  /* 0x000000011a1aa824 */ /* 0x000fe200078e0a07 */
[----:B------:R-:W-:Y:S01]  /*1a10*/  IABS R32, R9 ;  /* 0x0000000900207213 */ /* 0x000fe20000000000 */
[----:B------:R-:W-:Y:S01]  /*1a20*/  IMAD.HI.U32 R5, R4, R30, RZ ;  /* 0x0000001e04057227 */ /* 0x000fe200078e00ff */
[----:B------:R-:W-:-:S02]  /*1a30*/  ISETP.GT.U32.AND P4, PT, R7, R28, PT ;  /* 0x0000001c0700720c */ /* 0x000fc40003f84070 */
[----:B------:R-:W-:Y:S01]  /*1a40*/  ISETP.GT.U32.AND P2, PT, R7, R26, PT ;  /* 0x0000001a0700720c */ /* 0x000fe20003f44070 */
[----:B------:R-:W-:Y:S01]  /*1a50*/  @!P3 IMAD.IADD R24, R24, 0x1, -R7 ;  /* 0x000000011818b824 */ /* 0x000fe200078e0a07 */
[----:B------:R-:W-:Y:S01]  /*1a60*/  ISETP.GE.AND P3, PT, R9, RZ, PT ;  /* 0x000000ff0900720c */ /* 0x000fe20003f66270 */
[----:B------:R-:W-:-:S04]  /*1a70*/  IMAD.HI.U32 R9, R4, R34, RZ ;  /* 0x0000002204097227 */ /* 0x000fc800078e00ff */
[----:B------:R-:W-:Y:S01]  /*1a80*/  @!P6 IMAD.MOV R22, RZ, RZ, -R22 ;  /* 0x000000ffff16e224 */ /* 0x000fe200078e0a16 */
[----:B------:R-:W-:Y:S01]  /*1a90*/  ISETP.GE.AND P6, PT, R11, RZ, PT ;  /* 0x000000ff0b00720c */ /* 0x000fe20003fc6270 */
[----:B------:R-:W-:Y:S02]  /*1aa0*/  IMAD.MOV R11, RZ, RZ, -R5 ;  /* 0x000000ffff0b7224 */ /* 0x000fe400078e0a05 */
[----:B------:R-:W-:-:S04]  /*1ab0*/  IMAD.HI.U32 R5, R4, R32, RZ ;  /* 0x0000002004057227 */ /* 0x000fc800078e00ff */
[----:B------:R-:W-:Y:S02]  /*1ac0*/  IMAD.MOV R9, RZ, RZ, -R9 ;  /* 0x000000ffff097224 */ /* 0x000fe400078e0a09 */
[----:B------:R-:W-:Y:S02]  /*1ad0*/  IMAD.MOV R5, RZ, RZ, -R5 ;  /* 0x000000ffff057224 */ /* 0x000fe400078e0a05 */
[C---:B------:R-:W-:Y:S02]  /*1ae0*/  IMAD R34, R7.reuse, R9, R34 ;  /* 0x0000000907227224 */ /* 0x040fe400078e0222 */
[--C-:B------:R-:W-:Y:S02]  /*1af0*/  @!P4 IMAD.IADD R28, R28, 0x1, -R7.reuse ;  /* 0x000000011c1cc824 */ /* 0x100fe400078e0a07 */
[----:B------:R-:W-:Y:S02]  /*1b00*/  IMAD R30, R7, R11, R30 ;  /* 0x0000000b071e7224 */ /* 0x000fe400078e021e */
[----:B------:R-:W-:-:S02]  /*1b10*/  @!P2 IMAD.IADD R26, R26, 0x1, -R7 ;  /* 0x000000011a1aa824 */ /* 0x000fc400078e0a07 */
[C---:B------:R-:W-:Y:S01]  /*1b20*/  IMAD R32, R7.reuse, R5, R32 ;  /* 0x0000000507207224 */ /* 0x040fe200078e0220 */
[C---:B------:R-:W-:Y:S01]  /*1b30*/  ISETP.GT.U32.AND P2, PT, R7.reuse, R30, PT ;  /* 0x0000001e0700720c */ /* 0x040fe20003f44070 */
[----:B------:R-:W-:Y:S01]  /*1b40*/  @!P1 IMAD.MOV R28, RZ, RZ, -R28 ;  /* 0x000000ffff1c9224 */ /* 0x000fe200078e0a1c */
[C---:B------:R-:W-:Y:S01]  /*1b50*/  ISETP.GT.U32.AND P1, PT, R7.reuse, R34, PT ;  /* 0x000000220700720c */ /* 0x040fe20003f24070 */
[----:B------:R-:W-:Y:S01]  /*1b60*/  @!P0 IMAD.MOV R26, RZ, RZ, -R26 ;  /* 0x000000ffff1a8224 */ /* 0x000fe200078e0a1a */
[----:B------:R-:W-:Y:S01]  /*1b70*/  ISETP.GT.U32.AND P0, PT, R7, R32, PT ;  /* 0x000000200700720c */ /* 0x000fe20003f04070 */
[C---:B------:R-:W-:Y:S02]  /*1b80*/  VIADD R5, R15.reuse, 0x44 ;  /* 0x000000440f057836 */ /* 0x040fe40000000000 */
[C---:B------:R-:W-:Y:S02]  /*1b90*/  VIADD R17, R15.reuse, 0x3c ;  /* 0x0000003c0f117836 */ /* 0x040fe40000000000 */
[----:B------:R-:W-:Y:S01]  /*1ba0*/  @!P5 IMAD.MOV R24, RZ, RZ, -R24 ;  /* 0x000000ffff18d224 */ /* 0x000fe200078e0a18 */
[----:B------:R-:W-:Y:S01]  /*1bb0*/  IABS R36, R5 ;  /* 0x0000000500247213 */ /* 0x000fe20000000000 */
[----:B------:R-:W-:Y:S01]  /*1bc0*/  VIADD R19, R15, 0x38 ;  /* 0x000000380f137836 */ /* 0x000fe20000000000 */
[----:B------:R-:W-:Y:S01]  /*1bd0*/  ISETP.GE.AND P5, PT, R13, RZ, PT ;  /* 0x000000ff0d00720c */ /* 0x000fe20003fa6270 */
[----:B------:R-:W-:Y:S01]  /*1be0*/  VIADD R13, R15, 0x40 ;  /* 0x000000400f0d7836 */ /* 0x000fe20000000000 */
[----:B------:R-:W-:Y:S01]  /*1bf0*/  ISETP.GE.AND P4, PT, R5, RZ, PT ;  /* 0x000000ff0500720c */ /* 0x000fe20003f86270 */
[----:B------:R-:W-:Y:S01]  /*1c00*/  @!P1 IMAD.IADD R34, R34, 0x1, -R7 ;  /* 0x0000000122229824 */ /* 0x000fe200078e0a07 */
[----:B------:R-:W-:Y:S01]  /*1c10*/  IABS R40, R17 ;  /* 0x0000001100287213 */ /* 0x000fe20000000000 */
[----:B------:R-:W-:Y:S01]  /*1c20*/  IMAD.HI.U32 R5, R4, R36, RZ ;  /* 0x0000002404057227 */ /* 0x000fe200078e00ff */
[----:B------:R-:W-:-:S02]  /*1c30*/  IABS R38, R13 ;  /* 0x0000000d00267213 */ /* 0x000fc40000000000 */
[C---:B------:R-:W-:Y:S01]  /*1c40*/  ISETP.GT.U32.AND P1, PT, R7.reuse, R34, PT ;  /* 0x000000220700720c */ /* 0x040fe20003f24070 */
[--C-:B------:R-:W-:Y:S01]  /*1c50*/  @!P2 IMAD.IADD R30, R30, 0x1, -R7.reuse ;  /* 0x000000011e1ea824 */ /* 0x100fe200078e0a07 */
[----:B------:R-:W-:Y:S01]  /*1c60*/  IABS R42, R19 ;  /* 0x00000013002a7213 */ /* 0x000fe20000000000 */
[----:B------:R-:W-:Y:S02]  /*1c70*/  @!P0 IMAD.IADD R32, R32, 0x1, -R7 ;  /* 0x0000000120208824 */ /* 0x000fe400078e0a07 */
[----:B------:R-:W-:Y:S01]  /*1c80*/  IMAD.MOV R11, RZ, RZ, -R5 ;  /* 0x000000ffff0b7224 */ /* 0x000fe200078e0a05 */
[C---:B------:R-:W-:Y:S01]  /*1c90*/  ISETP.GT.U32.AND P2, PT, R7.reuse, R30, PT ;  /* 0x0000001e0700720c */ /* 0x040fe20003f44070 */
[----:B------:R-:W-:Y:S01]  /*1ca0*/  IMAD.HI.U32 R5, R4, R40, RZ ;  /* 0x0000002804057227 */ /* 0x000fe200078e00ff */
[----:B------:R-:W-:-:S03]  /*1cb0*/  ISETP.GT.U32.AND P0, PT, R7, R32, PT ;  /* 0x000000200700720c */ /* 0x000fc60003f04070 */
[----:B------:R-:W-:Y:S02]  /*1cc0*/  IMAD.MOV R5, RZ, RZ, -R5 ;  /* 0x000000ffff057224 */ /* 0x000fe400078e0a05 */
[----:B------:R-:W-:-:S04]  /*1cd0*/  IMAD.HI.U32 R9, R4, R38, RZ ;  /* 0x0000002604097227 */ /* 0x000fc800078e00ff */
[C---:B------:R-:W-:Y:S02]  /*1ce0*/  IMAD R40, R7.reuse, R5, R40 ;  /* 0x0000000507287224 */ /* 0x040fe400078e0228 */
[----:B------:R-:W-:Y:S02]  /*1cf0*/  IMAD.MOV R9, RZ, RZ, -R9 ;  /* 0x000000ffff097224 */ /* 0x000fe400078e0a09 */
[----:B------:R-:W-:Y:S01]  /*1d00*/  @!P1 IMAD.IADD R34, R34, 0x1, -R7 ;  /* 0x0000000122229824 */ /* 0x000fe200078e0a07 */
[C---:B------:R-:W-:Y:S01]  /*1d10*/  ISETP.GT.U32.AND P1, PT, R7.reuse, R40, PT ;  /* 0x000000280700720c */ /* 0x040fe20003f24070 */
[----:B------:R-:W-:Y:S02]  /*1d20*/  IMAD R38, R7, R9, R38 ;  /* 0x0000000907267224 */ /* 0x000fe400078e0226 */
[----:B------:R-:W-:-:S04]  /*1d30*/  IMAD.HI.U32 R9, R4, R42, RZ ;  /* 0x0000002a04097227 */ /* 0x000fc800078e00ff */
[--C-:B------:R-:W-:Y:S01]  /*1d40*/  @!P2 IMAD.IADD R30, R30, 0x1, -R7.reuse ;  /* 0x000000011e1ea824 */ /* 0x100fe200078e0a07 */
[----:B------:R-:W-:Y:S01]  /*1d50*/  ISETP.GE.AND P2, PT, R13, RZ, PT ;  /* 0x000000ff0d00720c */ /* 0x000fe20003f46270 */
[----:B------:R-:W-:Y:S02]  /*1d60*/  @!P0 IMAD.IADD R32, R32, 0x1, -R7 ;  /* 0x0000000120208824 */ /* 0x000fe400078e0a07 */
[----:B------:R-:W-:Y:S02]  /*1d70*/  IMAD.MOV R9, RZ, RZ, -R9 ;  /* 0x000000ffff097224 */ /* 0x000fe400078e0a09 */
[----:B------:R-:W-:Y:S02]  /*1d80*/  VIADD R13, R15, 0x34 ;  /* 0x000000340f0d7836 */ /* 0x000fe40000000000 */
[----:B------:R-:W-:Y:S01]  /*1d90*/  @!P3 IMAD.MOV R32, RZ, RZ, -R32 ;  /* 0x000000ffff20b224 */ /* 0x000fe200078e0a20 */
[----:B------:R-:W-:Y:S01]  /*1da0*/  ISETP.GE.AND P3, PT, R17, RZ, PT ;  /* 0x000000ff1100720c */ /* 0x000fe20003f66270 */
[----:B------:R-:W-:Y:S01]  /*1db0*/  IMAD R42, R7, R9, R42 ;  /* 0x00000009072a7224 */ /* 0x000fe200078e022a */
[----:B------:R-:W-:Y:S01]  /*1dc0*/  IABS R44, R13 ;  /* 0x0000000d002c7213 */ /* 0x000fe20000000000 */
[----:B------:R-:W-:-:S02]  /*1dd0*/  VIADD R17, R15, 0x30 ;  /* 0x000000300f117836 */ /* 0x000fc40000000000 */
[----:B------:R-:W-:Y:S01]  /*1de0*/  @!P5 IMAD.MOV R34, RZ, RZ, -R34 ;  /* 0x000000ffff22d224 */ /* 0x000fe200078e0a22 */
[----:B------:R-:W-:Y:S01]  /*1df0*/  ISETP.GT.U32.AND P5, PT, R7, R42, PT ;  /* 0x0000002a0700720c */ /* 0x000fe20003fa4070 */
[----:B------:R-:W-:Y:S01]  /*1e00*/  @!P1 IMAD.IADD R40, R40, 0x1, -R7 ;  /* 0x0000000128289824 */ /* 0x000fe200078e0a07 */
[----:B------:R-:W-:Y:S01]  /*1e10*/  IABS R46, R17 ;  /* 0x00000011002e7213 */ /* 0x000fe20000000000 */
[----:B------:R-:W-:-:S03]  /*1e20*/  IMAD.HI.U32 R5, R4, R44, RZ ;  /* 0x0000002c04057227 */ /* 0x000fc600078e00ff */
[C---:B------:R-:W-:Y:S01]  /*1e30*/  ISETP.GT.U32.AND P1, PT, R7.reuse, R40, PT ;  /* 0x000000280700720c */ /* 0x040fe20003f24070 */
[----:B------:R-:W-:Y:S02]  /*1e40*/  IMAD R36, R7, R11, R36 ;  /* 0x0000000b07247224 */ /* 0x000fe400078e0224 */
[----:B------:R-:W-:-:S03]  /*1e50*/  IMAD.HI.U32 R9, R4, R46, RZ ;  /* 0x0000002e04097227 */ /* 0x000fc600078e00ff */
[C---:B------:R-:W-:Y:S01]  /*1e60*/  ISETP.GT.U32.AND P0, PT, R7.reuse, R36, PT ;  /* 0x000000240700720c */ /* 0x040fe20003f04070 */
[----:B------:R-:W-:Y:S02]  /*1e70*/  IMAD.MOV R5, RZ, RZ, -R5 ;  /* 0x000000ffff057224 */ /* 0x000fe400078e0a05 */
[----:B------:R-:W-:Y:S02]  /*1e80*/  IMAD.MOV R9, RZ, RZ, -R9 ;  /* 0x000000ffff097224 */ /* 0x000fe400078e0a09 */
[----:B------:R-:W-:Y:S02]  /*1e90*/  IMAD R44, R7, R5, R44 ;  /* 0x00000005072c7224 */ /* 0x000fe400078e022c */
[----:B------:R-:W-:-:S04]  /*1ea0*/  IMAD.HI.U32 R11, R4, R48, RZ ;  /* 0x00000030040b7227 */ /* 0x000fc800078e00ff */
[C---:B------:R-:W-:Y:S02]  /*1eb0*/  IMAD R46, R7.reuse, R9, R46 ;  /* 0x00000009072e7224 */ /* 0x040fe400078e022e */
[----:B------:R-:W-:Y:S01]  /*1ec0*/  @!P5 IMAD.IADD R42, R42, 0x1, -R7 ;  /* 0x000000012a2ad824 */ /* 0x000fe200078e0a07 */
[C---:B------:R-:W-:Y:S01]  /*1ed0*/  ISETP.GT.U32.AND P5, PT, R7.reuse, R44, PT ;  /* 0x0000002c0700720c */ /* 0x040fe20003fa4070 */
[----:B------:R-:W-:Y:S02]  /*1ee0*/  IMAD.MOV R11, RZ, RZ, -R11 ;  /* 0x000000ffff0b7224 */ /* 0x000fe400078e0a0b */
[--C-:B------:R-:W-:Y:S01]  /*1ef0*/  @!P1 IMAD.IADD R40, R40, 0x1, -R7.reuse ;  /* 0x0000000128289824 */ /* 0x100fe200078e0a07 */
[C---:B------:R-:W-:Y:S01]  /*1f00*/  ISETP.GT.U32.AND P1, PT, R7.reuse, R46, PT ;  /* 0x0000002e0700720c */ /* 0x040fe20003f24070 */
[C---:B------:R-:W-:Y:S02]  /*1f10*/  IMAD R48, R7.reuse, R11, R48 ;  /* 0x0000000b07307224 */ /* 0x040fe400078e0230 */
[----:B------:R-:W-:Y:S01]  /*1f20*/  @!P6 IMAD.MOV R30, RZ, RZ, -R30 ;  /* 0x000000ffff1ee224 */ /* 0x000fe200078e0a1e */
[C---:B------:R-:W-:Y:S01]  /*1f30*/  ISETP.GT.U32.AND P6, PT, R7.reuse, R38, PT ;  /* 0x000000260700720c */ /* 0x040fe20003fc4070 */
[----:B------:R-:W-:Y:S01]  /*1f40*/  @!P3 IMAD.MOV R40, RZ, RZ, -R40 ;  /* 0x000000ffff28b224 */ /* 0x000fe200078e0a28 */
[----:B------:R-:W-:Y:S01]  /*1f50*/  ISETP.GT.U32.AND P3, PT, R7, R48, PT ;  /* 0x000000300700720c */ /* 0x000fe20003f64070 */
[----:B------:R-:W-:-:S02]  /*1f60*/  @!P0 IMAD.IADD R36, R36, 0x1, -R7 ;  /* 0x0000000124248824 */ /* 0x000fc400078e0a07 */
[----:B------:R-:W-:Y:S02]  /*1f70*/  VIADD R5, R15, 0x28 ;  /* 0x000000280f057836 */ /* 0x000fe40000000000 */
[--C-:B------:R-:W-:Y:S01]  /*1f80*/  @!P5 IMAD.IADD R44, R44, 0x1, -R7.reuse ;  /* 0x000000012c2cd824 */ /* 0x100fe200078e0a07 */
[----:B------:R-:W-:Y:S01]  /*1f90*/  ISETP.GT.U32.AND P0, PT, R7, R36, PT ;  /* 0x000000240700720c */ /* 0x000fe20003f04070 */
[----:B------:R-:W-:Y:S01]  /*1fa0*/  VIADD R11, R15, 0x24 ;  /* 0x000000240f0b7836 */ /* 0x000fe20000000000 */
[----:B------:R-:W-:Y:S01]  /*1fb0*/  IABS R50, R5 ;  /* 0x0000000500327213 */ /* 0x000fe20000000000 */
[--C-:B------:R-:W-:Y:S01]  /*1fc0*/  @!P1 IMAD.IADD R46, R46, 0x1, -R7.reuse ;  /* 0x000000012e2e9824 */ /* 0x100fe200078e0a07 */
[----:B------:R-:W-:Y:S01]  /*1fd0*/  ISETP.GE.AND P5, PT, R5, RZ, PT ;  /* 0x000000ff0500720c */ /* 0x000fe20003fa6270 */
[----:B------:R-:W-:Y:S01]  /*1fe0*/  @!P6 IMAD.IADD R38, R38, 0x1, -R7 ;  /* 0x000000012626e824 */ /* 0x000fe200078e0a07 */
[----:B------:R-:W-:Y:S01]  /*1ff0*/  ISETP.GT.U32.AND P1, PT, R7, R44, PT ;  /* 0x0000002c0700720c */ /* 0x000fe20003f24070 */
[----:B------:R-:W-:Y:S01]  /*2000*/  IMAD.HI.U32 R5, R4, R50, RZ ;  /* 0x0000003204057227 */ /* 0x000fe200078e00ff */
[----:B------:R-:W-:-:S02]  /*2010*/  IABS R52, R11 ;  /* 0x0000000b00347213 */ /* 0x000fc40000000000 */
[C---:B------:R-:W-:Y:S01]  /*2020*/  ISETP.GT.U32.AND P6, PT, R7.reuse, R38, PT ;  /* 0x000000260700720c */ /* 0x040fe20003fc4070 */
[----:B------:R-:W-:Y:S01]  /*2030*/  @!P3 IMAD.IADD R48, R48, 0x1, -R7 ;  /* 0x000000013030b824 */ /* 0x000fe200078e0a07 */
[----:B------:R-:W-:Y:S01]  /*2040*/  ISETP.GT.U32.AND P3, PT, R7, R46, PT ;  /* 0x0000002e0700720c */ /* 0x000fe20003f64070 */
[----:B------:R-:W-:Y:S02]  /*2050*/  IMAD.MOV R9, RZ, RZ, -R5 ;  /* 0x000000ffff097224 */ /* 0x000fe400078e0a05 */
[----:B------:R-:W-:-:S04]  /*2060*/  IMAD.HI.U32 R5, R4, R52, RZ ;  /* 0x0000003404057227 */ /* 0x000fc800078e00ff */
[----:B------:R-:W-:Y:S01]  /*2070*/  @!P0 IMAD.IADD R36, R36, 0x1, -R7 ;  /* 0x0000000124248824 */ /* 0x000fe200078e0a07 */
[----:B------:R-:W-:Y:S01]  /*2080*/  ISETP.GE.AND P0, PT, R19, RZ, PT ;  /* 0x000000ff1300720c */ /* 0x000fe20003f06270 */
[C---:B------:R-:W-:Y:S02]  /*2090*/  IMAD R50, R7.reuse, R9, R50 ;  /* 0x0000000907327224 */ /* 0x040fe400078e0232 */
[----:B------:R-:W-:Y:S02]  /*20a0*/  IMAD.MOV R5, RZ, RZ, -R5 ;  /* 0x000000ffff057224 */ /* 0x000fe400078e0a05 */
[----:B------:R-:W-:Y:S01]  /*20b0*/  @!P4 IMAD.MOV R36, RZ, RZ, -R36 ;  /* 0x000000ffff24c224 */ /* 0x000fe200078e0a24 */
[C---:B------:R-:W-:Y:S01]  /*20c0*/  ISETP.GT.U32.AND P4, PT, R7.reuse, R42, PT ;  /* 0x0000002a0700720c */ /* 0x040fe20003f84070 */
[----:B------:R-:W-:Y:S01]  /*20d0*/  @!P1 IMAD.IADD R44, R44, 0x1, -R7 ;  /* 0x000000012c2c9824 */ /* 0x000fe200078e0a07 */
[C---:B------:R-:W-:Y:S01]  /*20e0*/  ISETP.GT.U32.AND P1, PT, R7.reuse, R50, PT ;  /* 0x000000320700720c */ /* 0x040fe20003f24070 */
[----:B------:R-:W-:-:S02]  /*20f0*/  IMAD R52, R7, R5, R52 ;  /* 0x0000000507347224 */ /* 0x000fc400078e0234 */
[--C-:B------:R-:W-:Y:S02]  /*2100*/  @!P3 IMAD.IADD R46, R46, 0x1, -R7.reuse ;  /* 0x000000012e2eb824 */ /* 0x100fe400078e0a07 */
[--C-:B------:R-:W-:Y:S01]  /*2110*/  @!P6 IMAD.IADD R38, R38, 0x1, -R7.reuse ;  /* 0x000000012626e824 */ /* 0x100fe200078e0a07 */
[----:B------:R-:W-:Y:S01]  /*2120*/  ISETP.GT.U32.AND P3, PT, R7, R52, PT ;  /* 0x000000340700720c */ /* 0x000fe20003f64070 */
[----:B------:R-:W-:Y:S01]  /*2130*/  VIADD R19, R15, 0x18 ;  /* 0x000000180f137836 */ /* 0x000fe20000000000 */
[----:B------:R-:W-:Y:S01]  /*2140*/  ISETP.GE.AND P6, PT, R13, RZ, PT ;  /* 0x000000ff0d00720c */ /* 0x000fe20003fc6270 */
[----:B------:R-:W-:Y:S02]  /*2150*/  VIADD R13, R15, 0x20 ;  /* 0x000000200f0d7836 */ /* 0x000fe40000000000 */
[----:B------:R-:W-:Y:S01]  /*2160*/  @!P2 IMAD.MOV R38, RZ, RZ, -R38 ;  /* 0x000000ffff26a224 */ /* 0x000fe200078e0a26 */
[----:B------:R-:W-:Y:S01]  /*2170*/  ISETP.GE.AND P2, PT, R17, RZ, PT ;  /* 0x000000ff1100720c */ /* 0x000fe20003f46270 */
[--C-:B------:R-:W-:Y:S01]  /*2180*/  @!P4 IMAD.IADD R42, R42, 0x1, -R7.reuse ;  /* 0x000000012a2ac824 */ /* 0x100fe200078e0a07 */
[----:B------:R-:W-:Y:S01]  /*2190*/  IABS R54, R13 ;  /* 0x0000000d00367213 */ /* 0x000fe20000000000 */
[--C-:B------:R-:W-:Y:S01]  /*21a0*/  @!P1 IMAD.IADD R50, R50, 0x1, -R7.reuse ;  /* 0x0000000132329824 */ /* 0x100fe200078e0a07 */
[----:B------:R-:W-:Y:S01]  /*21b0*/  ISETP.GE.AND P4, PT, R21, RZ, PT ;  /* 0x000000ff1500720c */ /* 0x000fe20003f86270 */
[----:B------:R-:W-:Y:S01]  /*21c0*/  VIADD R17, R15, 0x1c ;  /* 0x0000001c0f117836 */ /* 0x000fe20000000000 */
[----:B------:R-:W-:Y:S01]  /*21d0*/  IABS R58, R19 ;  /* 0x00000013003a7213 */ /* 0x000fe20000000000 */
[----:B------:R-:W-:Y:S01]  /*21e0*/  @!P0 IMAD.MOV R42, RZ, RZ, -R42 ;  /* 0x000000ffff2a8224 */ /* 0x000fe200078e0a2a */
[C---:B------:R-:W-:Y:S01]  /*21f0*/  ISETP.GT.U32.AND P0, PT, R7.reuse, R48, PT ;  /* 0x000000300700720c */ /* 0x040fe20003f04070 */
[----:B------:R-:W-:Y:S01]  /*2200*/  @!P3 IMAD.IADD R52, R52, 0x1, -R7 ;  /* 0x000000013434b824 */ /* 0x000fe200078e0a07 */
[----:B------:R-:W-:Y:S01]  /*2210*/  ISETP.GT.U32.AND P1, PT, R7, R50, PT ;  /* 0x000000320700720c */ /* 0x000fe20003f24070 */
[----:B------:R-:W-:Y:S01]  /*2220*/  IMAD.HI.U32 R5, R4, R54, RZ ;  /* 0x0000003604057227 */ /* 0x000fe200078e00ff */
[----:B------:R-:W-:-:S02]  /*2230*/  IABS R56, R17 ;  /* 0x0000001100387213 */ /* 0x000fc40000000000 */
[----:B------:R-:W-:Y:S01]  /*2240*/  ISETP.GT.U32.AND P3, PT, R7, R52, PT ;  /* 0x000000340700720c */ /* 0x000fe20003f64070 */
[----:B------:R-:W-:Y:S02]  /*2250*/  IMAD.MOV R5, RZ, RZ, -R5 ;  /* 0x000000ffff057224 */ /* 0x000fe400078e0a05 */
[----:B------:R-:W-:-:S04]  /*2260*/  IMAD.HI.U32 R9, R4, R56, RZ ;  /* 0x0000003804097227 */ /* 0x000fc800078e00ff */
[----:B------:R-:W-:Y:S02]  /*2270*/  IMAD R54, R7, R5, R54 ;  /* 0x0000000507367224 */ /* 0x000fe400078e0236 */
[----:B------:R-:W-:Y:S02]  /*2280*/  VIADD R21, R15, 0x14 ;  /* 0x000000140f157836 */ /* 0x000fe40000000000 */
[----:B------:R-:W-:Y:S02]  /*2290*/  IMAD.MOV R9, RZ, RZ, -R9 ;  /* 0x000000ffff097224 */ /* 0x000fe400078e0a09 */
[--C-:B------:R-:W-:Y:S01]  /*22a0*/  @!P0 IMAD.IADD R48, R48, 0x1, -R7.reuse ;  /* 0x0000000130308824 */ /* 0x100fe200078e0a07 */
[----:B------:R-:W-:Y:S01]  /*22b0*/  ISETP.GE.AND P0, PT, R11, RZ, PT ;  /* 0x000000ff0b00720c */ /* 0x000fe20003f06270 */
[----:B------:R-:W-:Y:S01]  /*22c0*/  @!P1 IMAD.IADD R50, R50, 0x1, -R7 ;  /* 0x0000000132329824 */ /* 0x000fe200078e0a07 */
[C---:B------:R-:W-:Y:S01]  /*22d0*/  ISETP.GT.U32.AND P1, PT, R7.reuse, R54, PT ;  /* 0x000000360700720c */ /* 0x040fe20003f24070 */
[----:B------:R-:W-:Y:S01]  /*22e0*/  IMAD R56, R7, R9, R56 ;  /* 0x0000000907387224 */ /* 0x000fe200078e0238 */
[----:B------:R-:W-:Y:S01]  /*22f0*/  IABS R60, R21 ;  /* 0x00000015003c7213 */ /* 0x000fe20000000000 */
[----:B------:R-:W-:-:S04]  /*2300*/  IMAD.HI.U32 R11, R4, R58, RZ ;  /* 0x0000003a040b7227 */ /* 0x000fc800078e00ff */
[----:B------:R-:W-:Y:S01]  /*2310*/  @!P3 IMAD.IADD R52, R52, 0x1, -R7 ;  /* 0x000000013434b824 */ /* 0x000fe200078e0a07 */
[----:B------:R-:W-:Y:S01]  /*2320*/  ISETP.GT.U32.AND P3, PT, R7, R56, PT ;  /* 0x000000380700720c */ /* 0x000fe20003f64070 */
        /* <DEDUP_REMOVED lines=8> */
[----:B------:R-:W-:Y:S01]  /*23b0*/  @!P3 IMAD.IADD R56, R56, 0x1, -R7 ;  /* 0x000000013838b824 */ /* 0x000fe200078e0a07 */
[C---:B------:R-:W-:Y:S01]  /*23c0*/  ISETP.GT.U32.AND P3, PT, R7.reuse, R60, PT ;  /* 0x0000003c0700720c */ /* 0x040fe20003f64070 */
[----:B------:R-:W-:Y:S02]  /*23d0*/  IMAD.MOV R5, RZ, RZ, -R5 ;  /* 0x000000ffff057224 */ /* 0x000fe400078e0a05 */
[----:B------:R-:W-:Y:S02]  /*23e0*/  @!P6 IMAD.MOV R44, RZ, RZ, -R44 ;  /* 0x000000ffff2ce224 */ /* 0x000fe400078e0a2c */
[C---:B------:R-:W-:Y:S02]  /*23f0*/  IMAD R62, R7.reuse, R5, R62 ;  /* 0x00000005073e7224 */ /* 0x040fe400078e023e */
[----:B------:R-:W-:Y:S02]  /*2400*/  @!P1 IMAD.IADD R58, R58, 0x1, -R7 ;  /* 0x000000013a3a9824 */ /* 0x000fe400078e0a07 */
[----:B------:R-:W-:Y:S01]  /*2410*/  IMAD.HI.U32 R5, R4, R64, RZ ;  /* 0x0000004004057227 */ /* 0x000fe200078e00ff */
[----:B------:R-:W-:-:S03]  /*2420*/  ISETP.GT.U32.AND P1, PT, R7, R62, PT ;  /* 0x0000003e0700720c */ /* 0x000fc60003f24070 */
[----:B------:R-:W-:Y:S02]  /*2430*/  IMAD.MOV R5, RZ, RZ, -R5 ;  /* 0x000000ffff057224 */ /* 0x000fe400078e0a05 */
[----:B------:R-:W-:Y:S01]  /*2440*/  @!P3 IMAD.IADD R60, R60, 0x1, -R7 ;  /* 0x000000013c3cb824 */ /* 0x000fe200078e0a07 */
[----:B------:R-:W-:Y:S01]  /*2450*/  ISETP.GE.AND P3, PT, R13, RZ, PT ;  /* 0x000000ff0d00720c */ /* 0x000fe20003f66270 */
[C---:B------:R-:W-:Y:S01]  /*2460*/  IMAD R64, R7.reuse, R5, R64 ;  /* 0x0000000507407224 */ /* 0x040fe200078e0240 */
[----:B------:R-:W-:Y:S01]  /*2470*/  SHF.R.S32.HI R5, RZ, 0x1f, R2 ;  /* 0x0000001fff057819 */ /* 0x000fe20000011402 */
[C---:B------:R-:W-:Y:S01]  /*2480*/  IMAD.HI.U32 R9, R4.reuse, R66, RZ ;  /* 0x0000004204097227 */ /* 0x040fe200078e00ff */
[----:B------:R-:W-:Y:S02]  /*2490*/  ISETP.GT.U32.AND P6, PT, R7, R60, PT ;  /* 0x0000003c0700720c */ /* 0x000fe40003fc4070 */
[----:B------:R-:W-:Y:S01]  /*24a0*/  LEA.HI R2, R5, R2, RZ, 0x5 ;  /* 0x0000000205027211 */ /* 0x000fe200078f28ff */
[----:B------:R-:W-:-:S03]  /*24b0*/  IMAD.HI.U32 R11, R4, R68, RZ ;  /* 0x00000044040b7227 */ /* 0x000fc600078e00ff */
[----:B------:R-:W-:Y:S01]  /*24c0*/  SHF.R.S32.HI R2, RZ, 0x5, R2 ;  /* 0x00000005ff027819 */ /* 0x000fe20000011402 */
[----:B------:R-:W-:-:S04]  /*24d0*/  IMAD.HI.U32 R4, R4, R70, RZ ;  /* 0x0000004604047227 */ /* 0x000fc800078e00ff */
[----:B------:R-:W-:Y:S01]  /*24e0*/  @!P0 IMAD.MOV R52, RZ, RZ, -R52 ;  /* 0x000000ffff348224 */ /* 0x000fe200078e0a34 */
[C---:B------:R-:W-:Y:S01]  /*24f0*/  ISETP.GT.U32.AND P0, PT, R7.reuse, R64, PT ;  /* 0x000000400700720c */ /* 0x040fe20003f04070 */
[----:B------:R-:W-:Y:S01]  /*2500*/  @!P1 IMAD.IADD R62, R62, 0x1, -R7 ;  /* 0x000000013e3e9824 */ /* 0x000fe200078e0a07 */
[C---:B------:R-:W-:Y:S01]  /*2510*/  ISETP.GT.U32.AND P1, PT, R7.reuse, R54, PT ;  /* 0x000000360700720c */ /* 0x040fe20003f24070 */
[----:B------:R-:W-:Y:S01]  /*2520*/  @!P2 IMAD.MOV R46, RZ, RZ, -R46 ;  /* 0x000000ffff2ea224 */ /* 0x000fe200078e0a2e */
[C---:B------:R-:W-:Y:S01]  /*2530*/  ISETP.GT.U32.AND P2, PT, R7.reuse, R56, PT ;  /* 0x000000380700720c */ /* 0x040fe20003f44070 */
[----:B------:R-:W-:Y:S02]  /*2540*/  IMAD.MOV R4, RZ, RZ, -R4 ;  /* 0x000000ffff047224 */ /* 0x000fe400078e0a04 */
[----:B------:R-:W-:Y:S01]  /*2550*/  @!P5 IMAD.MOV R50, RZ, RZ, -R50 ;  /* 0x000000ffff32d224 */ /* 0x000fe200078e0a32 */
[C---:B------:R-:W-:Y:S01]  /*2560*/  ISETP.GT.U32.AND P5, PT, R7.reuse, R62, PT ;  /* 0x0000003e0700720c */ /* 0x040fe20003fa4070 */
[----:B------:R-:W-:-:S02]  /*2570*/  IMAD R70, R7, R4, R70 ;  /* 0x0000000407467224 */ /* 0x000fc400078e0246 */
[----:B------:R-:W-:Y:S02]  /*2580*/  IMAD.MOV R9, RZ, RZ, -R9 ;  /* 0x000000ffff097224 */ /* 0x000fe400078e0a09 */
[----:B------:R-:W-:Y:S02]  /*2590*/  IMAD.MOV R11, RZ, RZ, -R11 ;  /* 0x000000ffff0b7224 */ /* 0x000fe400078e0a0b */
[----:B------:R-:W-:Y:S01]  /*25a0*/  @!P4 IMAD.MOV R48, RZ, RZ, -R48 ;  /* 0x000000ffff30c224 */ /* 0x000fe200078e0a30 */
[C---:B------:R-:W-:Y:S01]  /*25b0*/  ISETP.GT.U32.AND P4, PT, R7.reuse, R58, PT ;  /* 0x0000003a0700720c */ /* 0x040fe20003f84070 */
[----:B------:R-:W-:Y:S01]  /*25c0*/  @!P6 IMAD.IADD R60, R60, 0x1, -R7 ;  /* 0x000000013c3ce824 */ /* 0x000fe200078e0a07 */
[C---:B------:R-:W-:Y:S01]  /*25d0*/  ISETP.GT.U32.AND P6, PT, R7.reuse, R70, PT ;  /* 0x000000460700720c */ /* 0x040fe20003fc4070 */
[C---:B------:R-:W-:Y:S02]  /*25e0*/  IMAD R66, R7.reuse, R9, R66 ;  /* 0x0000000907427224 */ /* 0x040fe400078e0242 */
[----:B------:R-:W-:-:S02]  /*25f0*/  IMAD R68, R7, R11, R68 ;  /* 0x0000000b07447224 */ /* 0x000fc400078e0244 */
[--C-:B------:R-:W-:Y:S01]  /*2600*/  @!P0 IMAD.IADD R64, R64, 0x1, -R7.reuse ;  /* 0x0000000140408824 */ /* 0x100fe200078e0a07 */
[----:B------:R-:W-:Y:S01]  /*2610*/  ISETP.GE.AND P0, PT, R19, RZ, PT ;  /* 0x000000ff1300720c */ /* 0x000fe20003f06270 */
[--C-:B------:R-:W-:Y:S01]  /*2620*/  @!P1 IMAD.IADD R54, R54, 0x1, -R7.reuse ;  /* 0x0000000136369824 */ /* 0x100fe200078e0a07 */
[C---:B------:R-:W-:Y:S01]  /*2630*/  ISETP.GT.U32.AND P1, PT, R7.reuse, R66, PT ;  /* 0x000000420700720c */ /* 0x040fe20003f24070 */
[--C-:B------:R-:W-:Y:S01]  /*2640*/  @!P2 IMAD.IADD R56, R56, 0x1, -R7.reuse ;  /* 0x000000013838a824 */ /* 0x100fe200078e0a07 */
[----:B------:R-:W-:Y:S01]  /*2650*/  ISETP.GT.U32.AND P2, PT, R7, R68, PT ;  /* 0x000000440700720c */ /* 0x000fe20003f44070 */
[--C-:B------:R-:W-:Y:S01]  /*2660*/  @!P5 IMAD.IADD R62, R62, 0x1, -R7.reuse ;  /* 0x000000013e3ed824 */ /* 0x100fe200078e0a07 */
[----:B------:R-:W-:Y:S01]  /*2670*/  ISETP.GE.AND P5, PT, R17, RZ, PT ;  /* 0x000000ff1100720c */ /* 0x000fe20003fa6270 */
[--C-:B------:R-:W-:Y:S01]  /*2680*/  @!P4 IMAD.IADD R58, R58, 0x1, -R7.reuse ;  /* 0x000000013a3ac824 */ /* 0x100fe200078e0a07 */
[----:B------:R-:W1:Y:S01]  /*2690*/  LDC R11, c[0x0][0x240] ;  /* 0x00009000ff0b7b82 */ /* 0x000e620000000800 */
[--C-:B------:R-:W-:Y:S01]  /*26a0*/  @!P6 IMAD.IADD R70, R70, 0x1, -R7.reuse ;  /* 0x000000014646e824 */ /* 0x100fe200078e0a07 */
[----:B------:R-:W-:Y:S01]  /*26b0*/  ISETP.GE.AND P6, PT, R23, RZ, PT ;  /* 0x000000ff1700720c */ /* 0x000fe20003fc6270 */
[----:B------:R-:W-:Y:S01]  /*26c0*/  @!P3 IMAD.MOV R54, RZ, RZ, -R54 ;  /* 0x000000ffff36b224 */ /* 0x000fe200078e0a36 */
[----:B------:R-:W-:Y:S01]  /*26d0*/  ISETP.GE.AND P4, PT, R15, RZ, PT ;  /* 0x000000ff0f00720c */ /* 0x000fe20003f86270 */
[----:B------:R-:W-:Y:S01]  /*26e0*/  @!P0 IMAD.MOV R58, RZ, RZ, -R58 ;  /* 0x000000ffff3a8224 */ /* 0x000fe200078e0a3a */
[C---:B------:R-:W-:Y:S01]  /*26f0*/  ISETP.GT.U32.AND P0, PT, R7.reuse, R70, PT ;  /* 0x000000460700720c */ /* 0x040fe20003f04070 */
[--C-:B------:R-:W-:Y:S01]  /*2700*/  @!P1 IMAD.IADD R66, R66, 0x1, -R7.reuse ;  /* 0x0000000142429824 */ /* 0x100fe200078e0a07 */
[----:B------:R-:W-:Y:S01]  /*2710*/  ISETP.GT.U32.AND P1, PT, R7, R64, PT ;  /* 0x000000400700720c */ /* 0x000fe20003f24070 */
[----:B------:R-:W-:Y:S01]  /*2720*/  @!P2 IMAD.IADD R68, R68, 0x1, -R7 ;  /* 0x000000014444a824 */ /* 0x000fe200078e0a07 */
[----:B------:R-:W-:Y:S01]  /*2730*/  ISETP.GE.AND P2, PT, R21, RZ, PT ;  /* 0x000000ff1500720c */ /* 0x000fe20003f46270 */
[----:B------:R-:W-:Y:S01]  /*2740*/  @!P5 IMAD.MOV R56, RZ, RZ, -R56 ;  /* 0x000000ffff38d224 */ /* 0x000fe200078e0a38 */
[C---:B------:R-:W-:Y:S01]  /*2750*/  ISETP.GT.U32.AND P3, PT, R7.reuse, R66, PT ;  /* 0x000000420700720c */ /* 0x040fe20003f64070 */
[----:B------:R-:W-:Y:S01]  /*2760*/  IMAD.SHL.U32 R4, R0, 0x2, RZ ;  /* 0x0000000200047824 */ /* 0x000fe200078e00ff */
[----:B------:R-:W-:Y:S01]  /*2770*/  ISETP.GT.U32.AND P5, PT, R7, R68, PT ;  /* 0x000000440700720c */ /* 0x000fe20003fa4070 */
[----:B------:R-:W-:-:S02]  /*2780*/  @!P6 IMAD.MOV R62, RZ, RZ, -R62 ;  /* 0x000000ffff3ee224 */ /* 0x000fc400078e0a3e */
[----:B------:R-:W-:Y:S01]  /*2790*/  IMAD R6, R6, UR6, RZ ;  /* 0x0000000606067c24 */ /* 0x000fe2000f8e02ff */
[----:B------:R-:W-:Y:S01]  /*27a0*/  LOP3.LUT R5, R4, 0x7e, RZ, 0xc0, !PT ;  /* 0x0000007e04057812 */ /* 0x000fe200078ec0ff */
[--C-:B------:R-:W-:Y:S01]  /*27b0*/  @!P0 IMAD.IADD R70, R70, 0x1, -R7.reuse ;  /* 0x0000000146468824 */ /* 0x100fe200078e0a07 */
[----:B------:R-:W-:Y:S01]  /*27c0*/  ISETP.NE.AND P0, PT, R25, RZ, PT ;  /* 0x000000ff1900720c */ /* 0x000fe20003f05270 */
[--C-:B------:R-:W-:Y:S01]  /*27d0*/  @!P1 IMAD.IADD R64, R64, 0x1, -R7.reuse ;  /* 0x0000000140409824 */ /* 0x100fe200078e0a07 */
[----:B------:R-:W-:Y:S01]  /*27e0*/  LOP3.LUT R25, RZ, R25, RZ, 0x33, !PT ;  /* 0x00000019ff197212 */ /* 0x000fe200078e33ff */
[----:B------:R-:W-:Y:S01]  /*27f0*/  @!P2 IMAD.MOV R60, RZ, RZ, -R60 ;  /* 0x000000ffff3ca224 */ /* 0x000fe200078e0a3c */
[----:B------:R-:W-:Y:S01]  /*2800*/  ISETP.GE.AND P1, PT, R27, RZ, PT ;  /* 0x000000ff1b00720c */ /* 0x000fe20003f26270 */
[--C-:B------:R-:W-:Y:S01]  /*2810*/  @!P3 IMAD.IADD R66, R66, 0x1, -R7.reuse ;  /* 0x000000014242b824 */ /* 0x100fe200078e0a07 */
[----:B------:R-:W-:Y:S01]  /*2820*/  ISETP.GE.AND P3, PT, R29, RZ, PT ;  /* 0x000000ff1d00720c */ /* 0x000fe20003f66270 */
[----:B------:R-:W-:Y:S01]  /*2830*/  @!P5 IMAD.IADD R68, R68, 0x1, -R7 ;  /* 0x000000014444d824 */ /* 0x000fe200078e0a07 */
[----:B------:R-:W-:Y:S01]  /*2840*/  SEL R7, R25, R8, !P0 ;  /* 0x0000000819077207 */ /* 0x000fe20004000000 */
[----:B------:R-:W-:Y:S01]  /*2850*/  @!P4 IMAD.MOV R70, RZ, RZ, -R70 ;  /* 0x000000ffff46c224 */ /* 0x000fe200078e0a46 */
[----:B------:R-:W2:Y:S01]  /*2860*/  LDC.64 R8, c[0x0][0x218] ;  /* 0x00008600ff087b82 */ /* 0x000ea20000000a00 */
[----:B------:R-:W-:Y:S01]  /*2870*/  ISETP.GE.AND P5, PT, R31, RZ, PT ;  /* 0x000000ff1f00720c */ /* 0x000fe20003fa6270 */
[----:B------:R-:W-:Y:S01]  /*2880*/  IMAD R4, R74, 0x40, R5 ;  /* 0x000000404a047824 */ /* 0x000fe200078e0205 */
[----:B------:R-:W-:Y:S01]  /*2890*/  SEL R10, R25, R10, !P0 ;  /* 0x0000000a190a7207 */ /* 0x000fe20004000000 */
[----:B-1----:R-:W-:Y:S01]  /*28a0*/  IMAD R7, R7, R11, RZ ;  /* 0x0000000b07077224 */ /* 0x002fe200078e02ff */
[C---:B------:R-:W-:Y:S01]  /*28b0*/  SEL R12, R25.reuse, R12, !P0 ;  /* 0x0000000c190c7207 */ /* 0x040fe20004000000 */
[----:B0-----:R-:W-:Y:S01]  /*28c0*/  IMAD.WIDE R232, R6, 0x2, RZ ;  /* 0x0000000206e87825 */ /* 0x001fe200078e02ff */
[----:B------:R-:W-:-:S02]  /*28d0*/  SEL R14, R25, R14, !P0 ;  /* 0x0000000e190e7207 */ /* 0x000fc40004000000 */
[----:B------:R-:W-:Y:S02]  /*28e0*/  CS2R R74, SRZ ;  /* 0x00000000004a7805 */ /* 0x000fe4000001ff00 */
[C---:B------:R-:W-:Y:S01]  /*28f0*/  SEL R16, R25.reuse, R16, !P0 ;  /* 0x0000001019107207 */ /* 0x040fe20004000000 */
[----:B------:R-:W-:Y:S01]  /*2900*/  @!P1 IMAD.MOV R64, RZ, RZ, -R64 ;  /* 0x000000ffff409224 */ /* 0x000fe200078e0a40 */
[C---:B------:R-:W-:Y:S01]  /*2910*/  SEL R18, R25.reuse, R18, !P0 ;  /* 0x0000001219127207 */ /* 0x040fe20004000000 */
[----:B------:R-:W-:Y:S01]  /*2920*/  @!P3 IMAD.MOV R66, RZ, RZ, -R66 ;  /* 0x000000ffff42b224 */ /* 0x000fe200078e0a42 */
[C---:B------:R-:W-:Y:S01]  /*2930*/  SEL R20, R25.reuse, R20, !P0 ;  /* 0x0000001419147207 */ /* 0x040fe20004000000 */
[----:B------:R-:W-:Y:S01]  /*2940*/  @!P5 IMAD.MOV R68, RZ, RZ, -R68 ;  /* 0x000000ffff44d224 */ /* 0x000fe200078e0a44 */
[C---:B------:R-:W-:Y:S01]  /*2950*/  SEL R22, R25.reuse, R22, !P0 ;  /* 0x0000001619167207 */ /* 0x040fe20004000000 */
[-C--:B------:R-:W-:Y:S01]  /*2960*/  IMAD R10, R10, R11.reuse, RZ ;  /* 0x0000000b0a0a7224 */ /* 0x080fe200078e02ff */
        /* <DEDUP_REMOVED lines=46> */
[----:B------:R-:W-:Y:S01]  /*2c50*/  SEL R25, R25, R70, !P0 ;  /* 0x0000004619197207 */ /* 0x000fe20004000000 */
[-C--:B------:R-:W-:Y:S01]  /*2c60*/  IMAD R58, R58, R11.reuse, RZ ;  /* 0x0000000b3a3a7224 */ /* 0x080fe200078e02ff */
[CC--:B--2---:R-:W-:Y:S01]  /*2c70*/  LEA R13, P4, R7.reuse, R8.reuse, 0x1 ;  /* 0x00000008070d7211 */ /* 0x0c4fe200078808ff */
[-C--:B------:R-:W-:Y:S01]  /*2c80*/  IMAD R60, R60, R11.reuse, RZ ;  /* 0x0000000b3c3c7224 */ /* 0x080fe200078e02ff */
[-C--:B------:R-:W-:Y:S01]  /*2c90*/  LEA R15, P3, R10, R8.reuse, 0x1 ;  /* 0x000000080a0f7211 */ /* 0x080fe200078608ff */
[----:B------:R-:W-:Y:S01]  /*2ca0*/  IMAD R62, R62, R11, RZ ;  /* 0x0000000b3e3e7224 */ /* 0x000fe200078e02ff */
[----:B------:R-:W-:Y:S01]  /*2cb0*/  LEA.HI.X.SX32 R7, R7, R9, 0x1, P4 ;  /* 0x0000000907077211 */ /* 0x000fe200020f0eff */
[-C--:B------:R-:W-:Y:S01]  /*2cc0*/  IMAD R64, R64, R11.reuse, RZ ;  /* 0x0000000b40407224 */ /* 0x080fe200078e02ff */
[----:B------:R0:W-:Y:S01]  /*2cd0*/  STL [R1+0x404], R13 ;  /* 0x0004040d01007387 */ /* 0x0001e20000100800 */
[----:B------:R-:W-:Y:S01]  /*2ce0*/  IMAD R66, R66, R11, RZ ;  /* 0x0000000b42427224 */ /* 0x000fe200078e02ff */
[----:B------:R-:W-:Y:S01]  /*2cf0*/  LEA.HI.X.SX32 R10, R10, R9, 0x1, P3 ;  /* 0x000000090a0a7211 */ /* 0x000fe200018f0eff */
[-C--:B------:R-:W-:Y:S01]  /*2d00*/  IMAD R68, R68, R11.reuse, RZ ;  /* 0x0000000b44447224 */ /* 0x080fe200078e02ff */
[----:B------:R1:W-:Y:S01]  /*2d10*/  STL [R1+0x3fc], R15 ;  /* 0x0003fc0f01007387 */ /* 0x0003e20000100800 */
[----:B------:R-:W-:Y:S01]  /*2d20*/  IMAD R25, R25, R11, RZ ;  /* 0x0000000b19197224 */ /* 0x000fe200078e02ff */
[----:B------:R-:W-:Y:S01]  /*2d30*/  LEA R11, P2, R12, R8, 0x1 ;  /* 0x000000080c0b7211 */ /* 0x000fe200078408ff */
[----:B------:R-:W-:Y:S01]  /*2d40*/  IMAD R3, R3, UR6, RZ ;  /* 0x0000000603037c24 */ /* 0x000fe2000f8e02ff */
[----:B------:R-:W-:-:S02]  /*2d50*/  LOP3.LUT R5, R5, 0x90, R72, 0x78, !PT ;  /* 0x0000009005057812 */ /* 0x000fc400078e7848 */
[----:B------:R-:W-:Y:S02]  /*2d60*/  CS2R R70, SRZ ;  /* 0x0000000000467805 */ /* 0x000fe4000001ff00 */
[-C--:B0-----:R-:W-:Y:S01]  /*2d70*/  LEA R13, P1, R14, R8.reuse, 0x1 ;  /* 0x000000080e0d7211 */ /* 0x081fe200078208ff */
[----:B------:R0:W-:Y:S01]  /*2d80*/  STL [R1+0x3f4], R11 ;  /* 0x0003f40b01007387 */ /* 0x0001e20000100800 */
[----:B------:R-:W-:Y:S02]  /*2d90*/  LOP3.LUT R6, R4, 0x70, RZ, 0x3c, !PT ;  /* 0x0000007004067812 */ /* 0x000fe400078e3cff */
[----:B------:R-:W-:Y:S02]  /*2da0*/  CS2R R72, SRZ ;  /* 0x0000000000487805 */ /* 0x000fe4000001ff00 */
[----:B-1----:R-:W-:Y:S01]  /*2db0*/  LEA R15, P0, R16, R8, 0x1 ;  /* 0x00000008100f7211 */ /* 0x002fe200078008ff */
[----:B------:R1:W-:Y:S01]  /*2dc0*/  STL [R1+0x3ec], R13 ;  /* 0x0003ec0d01007387 */ /* 0x0003e20000100800 */
[----:B------:R-:W-:-:S03]  /*2dd0*/  LOP3.LUT R6, R5, 0x20, RZ, 0x3c, !PT ;  /* 0x0000002005067812 */ /* 0x000fc600078e3cff */
[----:B------:R-:W-:Y:S01]  /*2de0*/  STL [R1+0x3e0], R15 ;  /* 0x0003e00f01007387 */ /* 0x000fe20000100800 */
[-C--:B0-----:R-:W-:Y:S02]  /*2df0*/  LEA R11, P6, R18, R8.reuse, 0x1 ;  /* 0x00000008120b7211 */ /* 0x081fe400078c08ff */
[----:B-1----:R-:W-:-:S03]  /*2e00*/  LEA R13, P5, R20, R8, 0x1 ;  /* 0x00000008140d7211 */ /* 0x002fc600078a08ff */
[----:B------:R0:W-:Y:S04]  /*2e10*/  STL [R1+0x3d8], R11 ;  /* 0x0003d80b01007387 */ /* 0x0001e80000100800 */
[----:B------:R-:W-:Y:S04]  /*2e20*/  STL [R1+0x3d0], R13 ;  /* 0x0003d00d01007387 */ /* 0x000fe80000100800 */
[----:B------:R1:W-:Y:S01]  /*2e30*/  STL [R1+0x400], R7 ;  /* 0x0004000701007387 */ /* 0x0003e20000100800 */
[----:B0-----:R-:W-:-:S05]  /*2e40*/  LEA R11, P4, R22, R8, 0x1 ;  /* 0x00000008160b7211 */ /* 0x001fca00078808ff */
[----:B------:R0:W-:Y:S01]  /*2e50*/  STL [R1+0x3c4], R11 ;  /* 0x0003c40b01007387 */ /* 0x0001e20000100800 */
[----:B-1----:R-:W-:-:S03]  /*2e60*/  LEA R7, P3, R24, R8, 0x1 ;  /* 0x0000000818077211 */ /* 0x002fc600078608ff */
[----:B------:R1:W-:Y:S04]  /*2e70*/  STL [R1+0x3f8], R10 ;  /* 0x0003f80a01007387 */ /* 0x0003e80000100800 */
[----:B------:R2:W-:Y:S01]  /*2e80*/  STL [R1+0x3bc], R7 ;  /* 0x0003bc0701007387 */ /* 0x0005e20000100800 */
[----:B0-----:R-:W-:Y:S02]  /*2e90*/  LEA.HI.X.SX32 R11, R12, R9, 0x1, P2 ;  /* 0x000000090c0b7211 */ /* 0x001fe400010f0eff */
[----:B-1----:R-:W-:-:S03]  /*2ea0*/  LEA R10, P2, R26, R8, 0x1 ;  /* 0x000000081a0a7211 */ /* 0x002fc600078408ff */
[----:B------:R0:W-:Y:S01]  /*2eb0*/  STL [R1+0x3f0], R11 ;  /* 0x0003f00b01007387 */ /* 0x0001e20000100800 */
[----:B--2---:R-:W-:-:S03]  /*2ec0*/  LEA.HI.X.SX32 R7, R14, R9, 0x1, P1 ;  /* 0x000000090e077211 */ /* 0x004fc600008f0eff */
[----:B------:R1:W-:Y:S04]  /*2ed0*/  STL [R1+0x3b4], R10 ;  /* 0x0003b40a01007387 */ /* 0x0003e80000100800 */
[----:B------:R2:W-:Y:S01]  /*2ee0*/  STL [R1+0x3e8], R7 ;  /* 0x0003e80701007387 */ /* 0x0005e20000100800 */
[----:B0-----:R-:W-:Y:S02]  /*2ef0*/  LEA R11, P1, R28, R8, 0x1 ;  /* 0x000000081c0b7211 */ /* 0x001fe400078208ff */
[----:B-1----:R-:W-:-:S03]  /*2f00*/  LEA.HI.X.SX32 R10, R16, R9, 0x1, P0 ;  /* 0x00000009100a7211 */ /* 0x002fc600000f0eff */
[----:B------:R0:W-:Y:S01]  /*2f10*/  STL [R1+0x3ac], R11 ;  /* 0x0003ac0b01007387 */ /* 0x0001e20000100800 */
[----:B--2---:R-:W-:-:S03]  /*2f20*/  LEA R7, P0, R30, R8, 0x1 ;  /* 0x000000081e077211 */ /* 0x004fc600078008ff */
        /* <DEDUP_REMOVED lines=16> */
[----:B------:R-:W-:Y:S01]  /*3030*/  STL [R1+0x3b8], R11 ;  /* 0x0003b80b01007387 */ /* 0x000fe20000100800 */
[----:B--2---:R-:W-:-:S03]  /*3040*/  LEA.HI.X.SX32 R7, R26, R9, 0x1, P2 ;  /* 0x000000091a077211 */ /* 0x004fc600010f0eff */
[----:B------:R0:W-:Y:S01]  /*3050*/  STL [R1+0x12c], R10 ;  /* 0x00012c0a01007387 */ /* 0x0001e20000100800 */
[CC--:B------:R-:W-:Y:S02]  /*3060*/  LEA R231, P2, R40.reuse, R8.reuse, 0x1 ;  /* 0x0000000828e77211 */ /* 0x0c0fe400078408ff */
[----:B------:R-:W-:Y:S01]  /*3070*/  CS2R R26, SRZ ;  /* 0x00000000001a7805 */ /* 0x000fe2000001ff00 */
[----:B------:R1:W-:Y:S01]  /*3080*/  STL [R1+0x3b0], R7 ;  /* 0x0003b00701007387 */ /* 0x0003e20000100800 */
[-C--:B------:R-:W-:Y:S02]  /*3090*/  LEA.HI.X.SX32 R230, R40, R9.reuse, 0x1, P2 ;  /* 0x0000000928e67211 */ /* 0x080fe400010f0eff */
[----:B------:R-:W-:Y:S02]  /*30a0*/  CS2R R40, SRZ ;  /* 0x0000000000287805 */ /* 0x000fe4000001ff00 */
[----:B------:R-:W-:Y:S02]  /*30b0*/  LEA R247, P2, R54, R8, 0x1 ;  /* 0x0000000836f77211 */ /* 0x000fe400078408ff */
[----:B0-----:R-:W-:-:S02]  /*30c0*/  LEA.HI.X.SX32 R10, R28, R9, 0x1, P1 ;  /* 0x000000091c0a7211 */ /* 0x001fc400008f0eff */
[----:B------:R-:W-:Y:S02]  /*30d0*/  CS2R R28, SRZ ;  /* 0x00000000001c7805 */ /* 0x000fe4000001ff00 */
[-C--:B------:R-:W-:Y:S02]  /*30e0*/  LEA R235, P1, R42, R8.reuse, 0x1 ;  /* 0x000000082aeb7211 */ /* 0x080fe400078208ff */
[-C--:B-1----:R-:W-:Y:S01]  /*30f0*/  LEA.HI.X.SX32 R7, R30, R9.reuse, 0x1, P0 ;  /* 0x000000091e077211 */ /* 0x082fe200000f0eff */
[----:B------:R0:W-:Y:S01]  /*3100*/  STL [R1+0x3a8], R10 ;  /* 0x0003a80a01007387 */ /* 0x0001e20000100800 */
[----:B------:R-:W-:Y:S02]  /*3110*/  LEA.HI.X.SX32 R234, R42, R9, 0x1, P1 ;  /* 0x000000092aea7211 */ /* 0x000fe400008f0eff */
[----:B------:R-:W-:Y:S02]  /*3120*/  CS2R R30, SRZ ;  /* 0x00000000001e7805 */ /* 0x000fe4000001ff00 */
[-C--:B------:R-:W-:Y:S01]  /*3130*/  LEA R237, P0, R44, R8.reuse, 0x1 ;  /* 0x000000082ced7211 */ /* 0x080fe200078008ff */
[----:B------:R1:W-:Y:S01]  /*3140*/  STL [R1+0x3a0], R7 ;  /* 0x0003a00701007387 */ /* 0x0003e20000100800 */
[----:B------:R-:W-:-:S02]  /*3150*/  LEA R249, P1, R56, R8, 0x1 ;  /* 0x0000000838f97211 */ /* 0x000fc400078208ff */
[----:B------:R-:W-:Y:S02]  /*3160*/  CS2R R42, SRZ ;  /* 0x00000000002a7805 */ /* 0x000fe4000001ff00 */
[-C--:B------:R-:W-:Y:S02]  /*3170*/  LEA.HI.X.SX32 R236, R44, R9.reuse, 0x1, P0 ;  /* 0x000000092cec7211 */ /* 0x080fe400000f0eff */
[----:B------:R-:W-:Y:S02]  /*3180*/  CS2R R44, SRZ ;  /* 0x00000000002c7805 */ /* 0x000fe4000001ff00 */
[-C--:B------:R-:W-:Y:S02]  /*3190*/  LEA.HI.X.SX32 R246, R54, R9.reuse, 0x1, P2 ;  /* 0x0000000936f67211 */ /* 0x080fe400010f0eff */
[----:B------:R-:W-:Y:S02]  /*31a0*/  CS2R R54, SRZ ;  /* 0x0000000000367805 */ /* 0x000fe4000001ff00 */
[----:B0-----:R-:W-:-:S02]  /*31b0*/  LEA.HI.X.SX32 R10, R32, R9, 0x1, P6 ;  /* 0x00000009200a7211 */ /* 0x001fc400030f0eff */
[----:B------:R-:W-:Y:S02]  /*31c0*/  CS2R R32, SRZ ;  /* 0x0000000000207805 */ /* 0x000fe4000001ff00 */
[-C--:B------:R-:W-:Y:S02]  /*31d0*/  LEA R239, P6, R46, R8.reuse, 0x1 ;  /* 0x000000082eef7211 */ /* 0x080fe400078c08ff */
[-C--:B-1----:R-:W-:Y:S01]  /*31e0*/  LEA.HI.X.SX32 R7, R34, R9.reuse, 0x1, P5 ;  /* 0x0000000922077211 */ /* 0x082fe200028f0eff */
[----:B------:R0:W-:Y:S01]  /*31f0*/  STL [R1+0x140], R10 ;  /* 0x0001400a01007387 */ /* 0x0001e20000100800 */
[----:B------:R-:W-:Y:S02]  /*3200*/  LEA R241, P5, R48, R8, 0x1 ;  /* 0x0000000830f17211 */ /* 0x000fe400078a08ff */
[----:B------:R-:W-:Y:S02]  /*3210*/  CS2R R34, SRZ ;  /* 0x0000000000227805 */ /* 0x000fe4000001ff00 */
[-C--:B------:R-:W-:Y:S01]  /*3220*/  LEA.HI.X.SX32 R238, R46, R9.reuse, 0x1, P6 ;  /* 0x000000092eee7211 */ /* 0x080fe200030f0eff */
[----:B------:R1:W-:Y:S01]  /*3230*/  STL [R1+0x138], R7 ;  /* 0x0001380701007387 */ /* 0x0003e20000100800 */
[----:B------:R-:W-:-:S02]  /*3240*/  LEA.HI.X.SX32 R240, R48, R9, 0x1, P5 ;  /* 0x0000000930f07211 */ /* 0x000fc400028f0eff */
[----:B------:R-:W-:Y:S02]  /*3250*/  CS2R R46, SRZ ;  /* 0x00000000002e7805 */ /* 0x000fe4000001ff00 */
[-C--:B------:R-:W-:Y:S02]  /*3260*/  LEA.HI.X.SX32 R248, R56, R9.reuse, 0x1, P1 ;  /* 0x0000000938f87211 */ /* 0x080fe400008f0eff */
[----:B------:R-:W-:Y:S02]  /*3270*/  CS2R R48, SRZ ;  /* 0x0000000000307805 */ /* 0x000fe4000001ff00 */
[----:B------:R-:W-:Y:S02]  /*3280*/  LEA R229, P0, R58, R8, 0x1 ;  /* 0x000000083ae57211 */ /* 0x000fe400078008ff */
[----:B------:R-:W-:Y:S02]  /*3290*/  CS2R R56, SRZ ;  /* 0x0000000000387805 */ /* 0x000fe4000001ff00 */
[----:B0-----:R-:W-:-:S02]  /*32a0*/  LEA.HI.X.SX32 R10, R36, R9, 0x1, P4 ;  /* 0x00000009240a7211 */ /* 0x001fc400020f0eff */
[----:B------:R-:W-:Y:S02]  /*32b0*/  CS2R R36, SRZ ;  /* 0x0000000000247805 */ /* 0x000fe4000001ff00 */
[-C--:B------:R-:W-:Y:S02]  /*32c0*/  LEA R243, P4, R50, R8.reuse, 0x1 ;  /* 0x0000000832f37211 */ /* 0x080fe400078808ff */
[-C--:B-1----:R-:W-:Y:S01]  /*32d0*/  LEA.HI.X.SX32 R7, R38, R9.reuse, 0x1, P3 ;  /* 0x0000000926077211 */ /* 0x082fe200018f0eff */
[----:B------:R-:W-:Y:S01]  /*32e0*/  STL [R1+0x130], R10 ;  /* 0x0001300a01007387 */ /* 0x000fe20000100800 */
[----:B------:R-:W-:Y:S02]  /*32f0*/  LEA R245, P3, R52, R8, 0x1 ;  /* 0x0000000834f57211 */ /* 0x000fe400078608ff */
[----:B------:R-:W-:Y:S02]  /*3300*/  CS2R R38, SRZ ;  /* 0x0000000000267805 */ /* 0x000fe4000001ff00 */
[-C--:B------:R-:W-:Y:S01]  /*3310*/  LEA.HI.X.SX32 R242, R50, R9.reuse, 0x1, P4 ;  /* 0x0000000932f27211 */ /* 0x080fe200020f0eff */
[----:B------:R0:W-:Y:S01]  /*3320*/  STL [R1+0x128], R7 ;  /* 0x0001280701007387 */ /* 0x0001e20000100800 */
[----:B------:R-:W-:-:S02]  /*3330*/  LEA.HI.X.SX32 R244, R52, R9, 0x1, P3 ;  /* 0x0000000934f47211 */ /* 0x000fc400018f0eff */
[----:B------:R-:W-:Y:S02]  /*3340*/  CS2R R50, SRZ ;  /* 0x0000000000327805 */ /* 0x000fe4000001ff00 */
[-C--:B------:R-:W-:Y:S01]  /*3350*/  LEA R227, P6, R60, R8.reuse, 0x1 ;  /* 0x000000083ce37211 */ /* 0x080fe200078c08ff */
[----:B------:R1:W-:Y:S01]  /*3360*/  STL.64 [R1+0x430], R230 ;  /* 0x000430e601007387 */ /* 0x0003e20000100a00 */
[-C--:B------:R-:W-:Y:S02]  /*3370*/  LEA R225, P5, R62, R8.reuse, 0x1 ;  /* 0x000000083ee17211 */ /* 0x080fe400078a08ff */
[----:B------:R-:W-:Y:S02]  /*3380*/  CS2R R52, SRZ ;  /* 0x0000000000347805 */ /* 0x000fe4000001ff00 */
[-C--:B------:R-:W-:Y:S01]  /*3390*/  LEA R223, P4, R64, R8.reuse, 0x1 ;  /* 0x0000000840df7211 */ /* 0x080fe200078808ff */
[----:B------:R-:W-:Y:S01]  /*33a0*/  STL [R1], RZ ;  /* 0x000000ff01007387 */ /* 0x000fe20000100800 */
[-C--:B------:R-:W-:Y:S01]  /*33b0*/  LEA R221, P3, R66, R8.reuse, 0x1 ;  /* 0x0000000842dd7211 */ /* 0x080fe200078608ff */
[----:B0-----:R-:W0:Y:S01]  /*33c0*/  LDC R7, c[0x0][0x238] ;  /* 0x00008e00ff077b82 */ /* 0x001e220000000800 */
[-C--:B------:R-:W-:Y:S01]  /*33d0*/  LEA R219, P2, R68, R8.reuse, 0x1 ;  /* 0x0000000844db7211 */ /* 0x080fe200078408ff */
[----:B------:R-:W-:Y:S01]  /*33e0*/  STL [R1+0x4], RZ ;  /* 0x000004ff01007387 */ /* 0x000fe20000100800 */
[----:B------:R-:W-:-:S02]  /*33f0*/  LEA R217, P1, R25, R8, 0x1 ;  /* 0x0000000819d97211 */ /* 0x000fc400078208ff */
[----:B------:R-:W-:Y:S01]  /*3400*/  LOP3.LUT R10, R0, 0x1f, RZ, 0xc0, !PT ;  /* 0x0000001f000a7812 */ /* 0x000fe200078ec0ff */
[----:B------:R-:W-:Y:S01]  /*3410*/  STL [R1+0x8], RZ ;  /* 0x000008ff01007387 */ /* 0x000fe20000100800 */
[C---:B-1----:R-:W-:Y:S01]  /*3420*/  LOP3.LUT R230, R4.reuse, 0x20, RZ, 0x3c, !PT ;  /* 0x0000002004e67812 */ /* 0x042fe200078e3cff */
[----:B------:R-:W1:Y:S01]  /*3430*/  LDC R8, c[0x0][0x23c] ;  /* 0x00008f00ff087b82 */ /* 0x000e620000000800 */
[C---:B------:R-:W-:Y:S01]  /*3440*/  LOP3.LUT R231, R4.reuse, 0x10, RZ, 0x3c, !PT ;  /* 0x0000001004e77812 */ /* 0x040fe200078e3cff */
[----:B------:R-:W-:Y:S01]  /*3450*/  STL [R1+0xc], RZ ;  /* 0x00000cff01007387 */ /* 0x000fe20000100800 */
[----:B------:R-:W-:Y:S01]  /*3460*/  LOP3.LUT R230, R4, 0x40, RZ, 0x3c, !PT ;  /* 0x0000004004e67812 */ /* 0x000fe200078e3cff */
[----:B------:R-:W-:Y:S01]  /*3470*/  IMAD.U32 R0, RZ, RZ, UR7 ;  /* 0x00000007ff007e24 */ /* 0x000fe2000f8e00ff */
[-C--:B------:R-:W-:Y:S01]  /*3480*/  LEA.HI.X.SX32 R228, R58, R9.reuse, 0x1, P0 ;  /* 0x000000093ae47211 */ /* 0x080fe200000f0eff */
[----:B------:R-:W-:Y:S01]  /*3490*/  STL [R1+0x10], RZ ;  /* 0x000010ff01007387 */ /* 0x000fe20000100800 */
[----:B------:R-:W-:-:S02]  /*34a0*/  LEA.HI.X.SX32 R226, R60, R9, 0x1, P6 ;  /* 0x000000093ce27211 */ /* 0x000fc400030f0eff */
[----:B------:R-:W-:Y:S02]  /*34b0*/  CS2R R58, SRZ ;  /* 0x00000000003a7805 */ /* 0x000fe4000001ff00 */
[-C--:B------:R-:W-:Y:S01]  /*34c0*/  LEA.HI.X.SX32 R224, R62, R9.reuse, 0x1, P5 ;  /* 0x000000093ee07211 */ /* 0x080fe200028f0eff */
[----:B------:R-:W-:Y:S01]  /*34d0*/  STL [R1+0x14], RZ ;  /* 0x000014ff01007387 */ /* 0x000fe20000100800 */
[-C--:B------:R-:W-:Y:S02]  /*34e0*/  LEA.HI.X.SX32 R222, R64, R9.reuse, 0x1, P4 ;  /* 0x0000000940de7211 */ /* 0x080fe400020f0eff */
[----:B------:R-:W-:Y:S02]  /*34f0*/  CS2R R60, SRZ ;  /* 0x00000000003c7805 */ /* 0x000fe4000001ff00 */
[-C--:B------:R-:W-:Y:S01]  /*3500*/  LEA.HI.X.SX32 R220, R66, R9.reuse, 0x1, P3 ;  /* 0x0000000942dc7211 */ /* 0x080fe200018f0eff */
[----:B------:R-:W-:Y:S01]  /*3510*/  STL [R1+0x18], RZ ;  /* 0x000018ff01007387 */ /* 0x000fe20000100800 */
[-C--:B------:R-:W-:Y:S01]  /*3520*/  LEA.HI.X.SX32 R218, R68, R9.reuse, 0x1, P2 ;  /* 0x0000000944da7211 */ /* 0x080fe200010f0eff */
[----:B0-----:R-:W-:Y:S01]  /*3530*/  IMAD R11, R7, 0x1c, RZ ;  /* 0x0000001c070b7824 */ /* 0x001fe200078e02ff */
[----:B------:R-:W-:Y:S01]  /*3540*/  LEA.HI.X.SX32 R216, R25, R9, 0x1, P1 ;  /* 0x0000000919d87211 */ /* 0x000fe200008f0eff */
[----:B------:R-:W-:Y:S01]  /*3550*/  STL [R1+0x1c], RZ ;  /* 0x00001cff01007387 */ /* 0x000fe20000100800 */
[C---:B------:R-:W-:Y:S01]  /*3560*/  IMAD R9, R7.reuse, 0x1e, RZ ;  /* 0x0000001e07097824 */ /* 0x040fe200078e02ff */
[----:B------:R-:W-:Y:S01]  /*3570*/  CS2R R24, SRZ ;  /* 0x0000000000187805 */ /* 0x000fe2000001ff00 */
[C---:B------:R-:W-:Y:S01]  /*3580*/  IMAD R12, R7.reuse, 0x1b, RZ ;  /* 0x0000001b070c7824 */ /* 0x040fe200078e02ff */
[----:B------:R-:W-:Y:S01]  /*3590*/  STL [R1+0x20], RZ ;  /* 0x000020ff01007387 */ /* 0x000fe20000100800 */
[C---:B------:R-:W-:Y:S01]  /*35a0*/  IMAD R13, R7.reuse, 0x1a, RZ ;  /* 0x0000001a070d7824 */ /* 0x040fe200078e02ff */
[----:B------:R-:W-:Y:S01]  /*35b0*/  CS2R R62, SRZ ;  /* 0x00000000003e7805 */ /* 0x000fe2000001ff00 */
[----:B-1----:R-:W-:Y:S01]  /*35c0*/  IMAD R10, R10, R8, RZ ;  /* 0x000000080a0a7224 */ /* 0x002fe200078e02ff */
[----:B------:R-:W-:Y:S01]  /*35d0*/  STL [R1+0x24], RZ ;  /* 0x000024ff01007387 */ /* 0x000fe20000100800 */
[C---:B------:R-:W-:Y:S01]  /*35e0*/  IMAD R8, R7.reuse, 0x1f, RZ ;  /* 0x0000001f07087824 */ /* 0x040fe200078e02ff */
[----:B------:R-:W-:Y:S01]  /*35f0*/  CS2R R64, SRZ ;  /* 0x0000000000407805 */ /* 0x000fe2000001ff00 */
[----:B------:R-:W-:Y:S01]  /*3600*/  IMAD R10, R7, 0x1d, RZ ;  /* 0x0000001d070a7824 */ /* 0x000fe200078e02ff */
[----:B------:R-:W-:Y:S01]  /*3610*/  STL [R1+0x28], RZ ;  /* 0x000028ff01007387 */ /* 0x000fe20000100800 */
[----:B------:R-:W-:Y:S01]  /*3620*/  IMAD.WIDE R230, R8, 0x2, R232 ;  /* 0x0000000208e67825 */ /* 0x000fe200078e02e8 */
[----:B------:R-:W-:-:S02]  /*3630*/  CS2R R66, SRZ ;  /* 0x0000000000427805 */ /* 0x000fc4000001ff00 */
[----:B------:R-:W-:Y:S01]  /*3640*/  CS2R R68, SRZ ;  /* 0x0000000000447805 */ /* 0x000fe2000001ff00 */
[----:B------:R-:W-:Y:S01]  /*3650*/  STL [R1+0x2c], RZ ;  /* 0x00002cff01007387 */ /* 0x000fe20000100800 */
[C---:B------:R-:W-:Y:S02]  /*3660*/  IMAD R14, R7.reuse, 0x19, RZ ;  /* 0x00000019070e7824 */ /* 0x040fe400078e02ff */
[C---:B------:R-:W-:Y:S01]  /*3670*/  IMAD R15, R7.reuse, 0x18, RZ ;  /* 0x00000018070f7824 */ /* 0x040fe200078e02ff */
[----:B------:R-:W-:Y:S01]  /*3680*/  STL [R1+0x30], RZ ;  /* 0x000030ff01007387 */ /* 0x000fe20000100800 */
[C---:B------:R-:W-:Y:S02]  /*3690*/  IMAD R16, R7.reuse, 0x17, RZ ;  /* 0x0000001707107824 */ /* 0x040fe400078e02ff */
[C---:B------:R-:W-:Y:S01]  /*36a0*/  IMAD R17, R7.reuse, 0x16, RZ ;  /* 0x0000001607117824 */ /* 0x040fe200078e02ff */
[----:B------:R-:W-:Y:S01]  /*36b0*/  STL [R1+0x34], RZ ;  /* 0x000034ff01007387 */ /* 0x000fe20000100800 */
[----:B------:R-:W-:-:S02]  /*36c0*/  IMAD R18, R7, 0x15, RZ ;  /* 0x0000001507127824 */ /* 0x000fc400078e02ff */
[C---:B------:R-:W-:Y:S01]  /*36d0*/  IMAD R19, R7.reuse, 0x14, RZ ;  /* 0x0000001407137824 */ /* 0x040fe200078e02ff */
[----:B------:R-:W-:Y:S01]  /*36e0*/  STL [R1+0x38], RZ ;  /* 0x000038ff01007387 */ /* 0x000fe20000100800 */
[C---:B------:R-:W-:Y:S02]  /*36f0*/  IMAD R20, R7.reuse, 0x13, RZ ;  /* 0x0000001307147824 */ /* 0x040fe400078e02ff */
[C---:B------:R-:W-:Y:S01]  /*3700*/  IMAD R21, R7.reuse, 0x12, RZ ;  /* 0x0000001207157824 */ /* 0x040fe200078e02ff */
[----:B------:R-:W-:Y:S01]  /*3710*/  STL [R1+0x3c], RZ ;  /* 0x00003cff01007387 */ /* 0x000fe20000100800 */
[C---:B------:R-:W-:Y:S02]  /*3720*/  IMAD R22, R7.reuse, 0x11, RZ ;  /* 0x0000001107167824 */ /* 0x040fe400078e02ff */
[C---:B------:R-:W-:Y:S01]  /*3730*/  IMAD.SHL.U32 R23, R7.reuse, 0x10, RZ ;  /* 0x0000001007177824 */ /* 0x040fe200078e00ff */
[----:B------:R-:W-:Y:S01]  /*3740*/  STL [R1+0x40], RZ ;  /* 0x000040ff01007387 */ /* 0x000fe20000100800 */
[----:B------:R-:W-:-:S02]  /*3750*/  IMAD R251, R7, 0xf, RZ ;  /* 0x0000000f07fb7824 */ /* 0x000fc400078e02ff */
[----:B------:R-:W-:Y:S01]  /*3760*/  IMAD R252, R7, 0xe, RZ ;  /* 0x0000000e07fc7824 */ /* 0x000fe200078e02ff */
[----:B------:R-:W-:Y:S04]  /*3770*/  STL [R1+0x44], RZ ;  /* 0x000044ff01007387 */ /* 0x000fe80000100800 */
        /* <DEDUP_REMOVED lines=46> */
[----:B------:R0:W-:Y:S04]  /*3a60*/  STL [R1+0x398], R2 ;  /* 0x0003980201007387 */ /* 0x0001e80000100800 */
[----:B------:R-:W-:Y:S01]  /*3a70*/  STL.64 [R1+0x110], R232 ;  /* 0x000110e801007387 */ /* 0x000fe20000100a00 */
[----:B0-----:R-:W-:-:S02]  /*3a80*/  LOP3.LUT R2, R4, 0x30, RZ, 0x3c, !PT ;  /* 0x0000003004027812 */ /* 0x001fc400078e3cff */
[C---:B------:R-:W-:Y:S02]  /*3a90*/  LOP3.LUT R2, R4.reuse, 0x50, RZ, 0x3c, !PT ;  /* 0x0000005004027812 */ /* 0x040fe400078e3cff */
[----:B------:R-:W-:Y:S01]  /*3aa0*/  LOP3.LUT R2, R4, 0x60, RZ, 0x3c, !PT ;  /* 0x0000006004027812 */ /* 0x000fe200078e3cff */
[----:B------:R-:W-:-:S05]  /*3ab0*/  IMAD.WIDE R2, R3, 0x2, RZ ;  /* 0x0000000203027825 */ /* 0x000fca00078e02ff */
[----:B------:R-:W-:Y:S04]  /*3ac0*/  STL.64 [R1+0x108], R2 ;  /* 0x0001080201007387 */ /* 0x000fe80000100a00 */
[----:B------:R0:W-:Y:S02]  /*3ad0*/  STL.64 [R1+0x330], R230 ;  /* 0x000330e601007387 */ /* 0x0001e40000100a00 */
[----:B0-----:R-:W-:-:S05]  /*3ae0*/  IMAD.WIDE R230, R8, 0x2, R2 ;  /* 0x0000000208e67825 */ /* 0x001fca00078e0202 */
[----:B------:R0:W-:Y:S02]  /*3af0*/  STL.64 [R1+0x328], R230 ;  /* 0x000328e601007387 */ /* 0x0001e40000100a00 */
[----:B0-----:R-:W-:-:S04]  /*3b00*/  IMAD.WIDE R230, R9, 0x2, R232 ;  /* 0x0000000209e67825 */ /* 0x001fc800078e02e8 */
[----:B------:R-:W-:Y:S01]  /*3b10*/  IMAD.WIDE R8, R9, 0x2, R2 ;  /* 0x0000000209087825 */ /* 0x000fe200078e0202 */
[----:B------:R0:W-:Y:S04]  /*3b20*/  STL.64 [R1+0x320], R230 ;  /* 0x000320e601007387 */ /* 0x0001e80000100a00 */
[----:B0-----:R0:W5:Y:S01]  /*3b30*/  LDL.LU.64 R230, [R1+0x430] ;  /* 0x0004300001e67983 */ /* 0x0011620000300a00 */
[----:B------:R-:W-:-:S03]  /*3b40*/  IMAD R6, R7, 0xd, RZ ;  /* 0x0000000d07067824 */ /* 0x000fc600078e02ff */
[----:B------:R1:W-:Y:S02]  /*3b50*/  STL.64 [R1+0x318], R8 ;  /* 0x0003180801007387 */ /* 0x0003e40000100a00 */
[----:B-1----:R-:W-:-:S05]  /*3b60*/  IMAD.WIDE R8, R10, 0x2, R232 ;  /* 0x000000020a087825 */ /* 0x002fca00078e02e8 */
[----:B------:R1:W-:Y:S02]  /*3b70*/  STL.64 [R1+0x310], R8 ;  /* 0x0003100801007387 */ /* 0x0003e40000100a00 */
[----:B-1----:R-:W-:-:S05]  /*3b80*/  IMAD.WIDE R8, R10, 0x2, R2 ;  /* 0x000000020a087825 */ /* 0x002fca00078e0202 */
[----:B------:R1:W-:Y:S02]  /*3b90*/  STL.64 [R1+0x308], R8 ;  /* 0x0003080801007387 */ /* 0x0003e40000100a00 */
[----:B-1----:R-:W-:-:S04]  /*3ba0*/  IMAD.WIDE R8, R11, 0x2, R232 ;  /* 0x000000020b087825 */ /* 0x002fc800078e02e8 */
[----:B------:R-:W-:Y:S01]  /*3bb0*/  IMAD.WIDE R10, R11, 0x2, R2 ;  /* 0x000000020b0a7825 */ /* 0x000fe200078e0202 */
[----:B------:R1:W-:Y:S04]  /*3bc0*/  STL.64 [R1+0x300], R8 ;  /* 0x0003000801007387 */ /* 0x0003e80000100a00 */
[----:B------:R2:W-:Y:S01]  /*3bd0*/  STL.64 [R1+0x2f8], R10 ;  /* 0x0002f80a01007387 */ /* 0x0005e20000100a00 */
[----:B-1----:R-:W-:-:S04]  /*3be0*/  IMAD.WIDE R8, R12, 0x2, R232 ;  /* 0x000000020c087825 */ /* 0x002fc800078e02e8 */
[----:B--2---:R-:W-:Y:S01]  /*3bf0*/  IMAD.WIDE R10, R12, 0x2, R2 ;  /* 0x000000020c0a7825 */ /* 0x004fe200078e0202 */
[----:B------:R1:W-:Y:S04]  /*3c00*/  STL.64 [R1+0x2f0], R8 ;  /* 0x0002f00801007387 */ /* 0x0003e80000100a00 */
[----:B------:R2:W-:Y:S01]  /*3c10*/  STL.64 [R1+0x2e8], R10 ;  /* 0x0002e80a01007387 */ /* 0x0005e20000100a00 */
[----:B-1----:R-:W-:-:S04]  /*3c20*/  IMAD.WIDE R8, R13, 0x2, R232 ;  /* 0x000000020d087825 */ /* 0x002fc800078e02e8 */
[--C-:B--2---:R-:W-:Y:S01]  /*3c30*/  IMAD.WIDE R10, R13, 0x2, R2.reuse ;  /* 0x000000020d0a7825 */ /* 0x104fe200078e0202 */
[----:B------:R1:W-:Y:S03]  /*3c40*/  STL.64 [R1+0x2e0], R8 ;  /* 0x0002e00801007387 */ /* 0x0003e60000100a00 */
[C---:B------:R-:W-:Y:S01]  /*3c50*/  IMAD.WIDE R12, R14.reuse, 0x2, R2 ;  /* 0x000000020e0c7825 */ /* 0x040fe200078e0202 */
[----:B------:R2:W-:Y:S03]  /*3c60*/  STL.64 [R1+0x2d8], R10 ;  /* 0x0002d80a01007387 */ /* 0x0005e60000100a00 */
[----:B-1----:R-:W-:-:S04]  /*3c70*/  IMAD.WIDE R8, R14, 0x2, R232 ;  /* 0x000000020e087825 */ /* 0x002fc800078e02e8 */
[C---:B--2---:R-:W-:Y:S01]  /*3c80*/  IMAD.WIDE R10, R15.reuse, 0x2, R232 ;  /* 0x000000020f0a7825 */ /* 0x044fe200078e02e8 */
[----:B------:R1:W-:Y:S04]  /*3c90*/  STL.64 [R1+0x2d0], R8 ;  /* 0x0002d00801007387 */ /* 0x0003e80000100a00 */
[----:B------:R2:W-:Y:S04]  /*3ca0*/  STL.64 [R1+0x2c8], R12 ;  /* 0x0002c80c01007387 */ /* 0x0005e80000100a00 */
[----:B------:R3:W-:Y:S01]  /*3cb0*/  STL.64 [R1+0x2c0], R10 ;  /* 0x0002c00a01007387 */ /* 0x0007e20000100a00 */
[----:B-1----:R-:W-:-:S04]  /*3cc0*/  IMAD.WIDE R8, R15, 0x2, R2 ;  /* 0x000000020f087825 */ /* 0x002fc800078e0202 */
[C---:B--2---:R-:W-:Y:S01]  /*3cd0*/  IMAD.WIDE R12, R16.reuse, 0x2, R232 ;  /* 0x00000002100c7825 */ /* 0x044fe200078e02e8 */
[----:B------:R1:W-:Y:S03]  /*3ce0*/  STL.64 [R1+0x2b8], R8 ;  /* 0x0002b80801007387 */ /* 0x0003e60000100a00 */
[----:B---3--:R-:W-:Y:S01]  /*3cf0*/  IMAD.WIDE R10, R16, 0x2, R2 ;  /* 0x00000002100a7825 */ /* 0x008fe200078e0202 */
[----:B------:R2:W-:Y:S04]  /*3d00*/  STL.64 [R1+0x2b0], R12 ;  /* 0x0002b00c01007387 */ /* 0x0005e80000100a00 */
[----:B------:R3:W-:Y:S01]  /*3d10*/  STL.64 [R1+0x2a8], R10 ;  /* 0x0002a80a01007387 */ /* 0x0007e20000100a00 */
[----:B-1----:R-:W-:-:S04]  /*3d20*/  IMAD.WIDE R8, R17, 0x2, R232 ;  /* 0x0000000211087825 */ /* 0x002fc800078e02e8 */
[----:B--2---:R-:W-:Y:S01]  /*3d30*/  IMAD.WIDE R12, R17, 0x2, R2 ;  /* 0x00000002110c7825 */ /* 0x004fe200078e0202 */
[----:B------:R1:W-:Y:S03]  /*3d40*/  STL.64 [R1+0x2a0], R8 ;  /* 0x0002a00801007387 */ /* 0x0003e60000100a00 */
[C---:B---3--:R-:W-:Y:S01]  /*3d50*/  IMAD.WIDE R10, R18.reuse, 0x2, R232 ;  /* 0x00000002120a7825 */ /* 0x048fe200078e02e8 */
        /* <DEDUP_REMOVED lines=29> */
[----:B---3--:R-:W-:-:S05]  /*3f30*/  IMAD.WIDE R10, R252, 0x2, R232 ;  /* 0x00000002fc0a7825 */ /* 0x008fca00078e02e8 */
[----:B------:R2:W-:Y:S01]  /*3f40*/  STL.64 [R1+0x220], R10 ;  /* 0x0002200a01007387 */ /* 0x0005e20000100a00 */
[----:B-1----:R-:W-:-:S03]  /*3f50*/  IMAD R8, R7, 0xc, RZ ;  /* 0x0000000c07087824 */ /* 0x002fc600078e02ff */
[----:B------:R1:W-:Y:S01]  /*3f60*/  STL.64 [R1+0x218], R12 ;  /* 0x0002180c01007387 */ /* 0x0003e20000100a00 */
[----:B------:R-:W-:Y:S02]  /*3f70*/  IMAD.SHL.U32 R9, R7, 0x4, RZ ;  /* 0x0000000407097824 */ /* 0x000fe400078e00ff */
[----:B--2---:R-:W-:-:S04]  /*3f80*/  IMAD.WIDE R10, R6, 0x2, R232 ;  /* 0x00000002060a7825 */ /* 0x004fc800078e02e8 */
[----:B-1----:R-:W-:Y:S01]  /*3f90*/  IMAD.WIDE R12, R6, 0x2, R2 ;  /* 0x00000002060c7825 */ /* 0x002fe200078e0202 */
[----:B------:R1:W-:Y:S03]  /*3fa0*/  STL.64 [R1+0x210], R10 ;  /* 0x0002100a01007387 */ /* 0x0003e60000100a00 */
[----:B------:R-:W-:Y:S01]  /*3fb0*/  IMAD R6, R7, 0xb, RZ ;  /* 0x0000000b07067824 */ /* 0x000fe200078e02ff */
[----:B------:R2:W-:Y:S01]  /*3fc0*/  STL.64 [R1+0x208], R12 ;  /* 0x0002080c01007387 */ /* 0x0005e20000100a00 */
[----:B-1----:R-:W-:-:S04]  /*3fd0*/  IMAD.WIDE R10, R8, 0x2, R232 ;  /* 0x00000002080a7825 */ /* 0x002fc800078e02e8 */
[----:B--2---:R-:W-:Y:S01]  /*3fe0*/  IMAD.WIDE R12, R8, 0x2, R2 ;  /* 0x00000002080c7825 */ /* 0x004fe200078e0202 */
        /* <DEDUP_REMOVED lines=11> */
[----:B------:R-:W-:Y:S01]  /*40a0*/  IMAD.SHL.U32 R8, R7, 0x8, RZ ;  /* 0x0000000807087824 */ /* 0x000fe200078e00ff */
        /* <DEDUP_REMOVED lines=28> */
[----:B------:R1:W-:Y:S04]  /*4270*/  STL.64 [R1+0x180], R10 ;  /* 0x0001800a01007387 */ /* 0x0003e80000100a00 */
[----:B------:R2:W-:Y:S01]  /*4280*/  STL.64 [R1+0x178], R12 ;  /* 0x0001780c01007387 */ /* 0x0005e20000100a00 */
[----:B-1----:R-:W-:-:S04]  /*4290*/  IMAD.WIDE R10, R8, 0x2, R232 ;  /* 0x00000002080a7825 */ /* 0x002fc800078e02e8 */
[----:B------:R-:W-:Y:S01]  /*42a0*/  IMAD.WIDE R8, R8, 0x2, R2 ;  /* 0x0000000208087825 */ /* 0x000fe200078e0202 */
[----:B------:R1:W-:Y:S03]  /*42b0*/  STL.64 [R1+0x170], R10 ;  /* 0x0001700a01007387 */ /* 0x0003e60000100a00 */
[C---:B--2---:R-:W-:Y:S01]  /*42c0*/  IMAD.WIDE R12, R6.reuse, 0x2, R232 ;  /* 0x00000002060c7825 */ /* 0x044fe200078e02e8 */
[----:B------:R2:W-:Y:S04]  /*42d0*/  STL.64 [R1+0x168], R8 ;  /* 0x0001680801007387 */ /* 0x0005e80000100a00 */
[----:B------:R0:W-:Y:S01]  /*42e0*/  STL.64 [R1+0x160], R12 ;  /* 0x0001600c01007387 */ /* 0x0001e20000100a00 */
[----:B-1----:R-:W-:-:S04]  /*42f0*/  IMAD.WIDE R10, R6, 0x2, R2 ;  /* 0x00000002060a7825 */ /* 0x002fc800078e0202 */
[C---:B--2---:R-:W-:Y:S02]  /*4300*/  IMAD.WIDE R8, R7.reuse, 0x2, R232 ;  /* 0x0000000207087825 */ /* 0x044fe400078e02e8 */
[----:B------:R0:W5:Y:S01]  /*4310*/  LDL.LU.64 R232, [R1+0x428] ;  /* 0x0004280001e87983 */ /* 0x0001620000300a00 */
[----:B------:R-:W-:Y:S01]  /*4320*/  UMOV UR6, UR4 ;  /* 0x0000000400067c82 */ /* 0x000fe20008000000 */
[----:B------:R-:W-:Y:S01]  /*4330*/  IMAD.WIDE R6, R7, 0x2, R2 ;  /* 0x0000000207067825 */ /* 0x000fe200078e0202 */
[----:B------:R-:W-:Y:S01]  /*4340*/  UMOV UR7, 0x80000020 ;  /* 0x8000002000077882 */ /* 0x000fe20000000000 */
[----:B------:R0:W-:Y:S02]  /*4350*/  STL.64 [R1+0x158], R10 ;  /* 0x0001580a01007387 */ /* 0x0001e40000100a00 */
[----:B------:R-:W-:Y:S02]  /*4360*/  IMAD.U32 R2, RZ, RZ, UR18 ;  /* 0x00000012ff027e24 */ /* 0x000fe4000f8e00ff */
[----:B------:R0:W-:Y:S01]  /*4370*/  STL.64 [R1+0x150], R8 ;  /* 0x0001500801007387 */ /* 0x0001e20000100a00 */
[----:B------:R-:W-:-:S03]  /*4380*/  IMAD.U32 R3, RZ, RZ, UR19 ;  /* 0x00000013ff037e24 */ /* 0x000fc6000f8e00ff */
[----:B------:R0:W-:Y:S04]  /*4390*/  STL.64 [R1+0x148], R6 ;  /* 0x0001480601007387 */ /* 0x0001e80000100a00 */
.L_x_1:
[----:B0-----:R-:W2:Y:S04]  /*43a0*/  LDL.64 R10, [R1+0x108] ;  /* 0x00010800010a7983 */ /* 0x001ea80000100a00 */
[----:B------:R-:W-:Y:S04]  /*43b0*/  STL [R1+0x5a8], R129 ;  /* 0x0005a88101007387 */ /* 0x000fe80000100800 */
        /* <DEDUP_REMOVED lines=22> */
[----:B------:R0:W-:Y:S04]  /*4520*/  STL.64 [R1+0x548], R86 ;  /* 0x0005485601007387 */ /* 0x0001e80000100a00 */
[----:B0-----:R-:W3:Y:S04]  /*4530*/  LDL.64 R86, [R1+0x150] ;  /* 0x0001500001567983 */ /* 0x001ee80000100a00 */
[----:B------:R0:W-:Y:S04]  /*4540*/  STL.64 [R1+0x540], R84 ;  /* 0x0005405401007387 */ /* 0x0001e80000100a00 */
[----:B0-----:R-:W4:Y:S04]  /*4550*/  LDL.64 R84, [R1+0x148] ;  /* 0x0001480001547983 */ /* 0x001f280000100a00 */
[----:B------:R0:W-:Y:S04]  /*4560*/  STL.64 [R1+0x538], R82 ;  /* 0x0005385201007387 */ /* 0x0001e80000100a00 */
[----:B0-----:R-:W3:Y:S01]  /*4570*/  LDL.64 R82, [R1+0x110] ;  /* 0x0001100001527983 */ /* 0x001ee20000100a00 */
[----:B------:R-:W-:-:S03]  /*4580*/  ISETP.GT.AND P2, PT, R0, RZ, PT ;  /* 0x000000ff0000720c */ /* 0x000fc60003f44270 */
[----:B------:R-:W-:Y:S04]  /*4590*/  STL.64 [R1+0x530], R80 ;  /* 0x0005305001007387 */ /* 0x000fe80000100a00 */
[----:B------:R-:W-:Y:S04]  /*45a0*/  STL.64 [R1+0x528], R78 ;  /* 0x0005284e01007387 */ /* 0x000fe80000100a00 */
[----:B------:R-:W-:Y:S04]  /*45b0*/  STL.64 [R1+0x520], R76 ;  /* 0x0005204c01007387 */ /* 0x000fe80000100a00 */
[----:B------:R-:W-:Y:S04]  /*45c0*/  STL.64 [R1+0x518], R74 ;  /* 0x0005184a01007387 */ /* 0x000fe80000100a00 */
[----:B------:R-:W-:Y:S04]  /*45d0*/  STL.64 [R1+0x510], R72 ;  /* 0x0005104801007387 */ /* 0x000fe80000100a00 */
[----:B------:R0:W-:Y:S04]  /*45e0*/  STL.64 [R1+0x508], R70 ;  /* 0x0005084601007387 */ /* 0x0001e80000100a00 */
[----:B------:R-:W-:Y:S04]  /*45f0*/  STL.64 [R1+0x500], R68 ;  /* 0x0005004401007387 */ /* 0x000fe80000100a00 */
[----:B------:R-:W-:Y:S04]  /*4600*/  STL.64 [R1+0x4f8], R66 ;  /* 0x0004f84201007387 */ /* 0x000fe80000100a00 */
[----:B------:R-:W-:Y:S01]  /*4610*/  STL.64 [R1+0x4f0], R64 ;  /* 0x0004f04001007387 */ /* 0x000fe20000100a00 */
[----:B--2---:R-:W-:-:S03]  /*4620*/  IADD3 R6, P1, R10, R2, RZ ;  /* 0x000000020a067210 */ /* 0x004fc60007f3e0ff */
[----:B------:R-:W-:Y:S01]  /*4630*/  STL.64 [R1+0x4e8], R62 ;  /* 0x0004e83e01007387 */ /* 0x000fe20000100a00 */
[----:B---3--:R-:W-:-:S03]  /*4640*/  IADD3 R8, P0, R82, R2, RZ ;  /* 0x0000000252087210 */ /* 0x008fc60007f1e0ff */
[----:B------:R-:W-:Y:S01]  /*4650*/  STL.64 [R1+0x4e0], R60 ;  /* 0x0004e03c01007387 */ /* 0x000fe20000100a00 */
[--C-:B------:R-:W-:Y:S01]  /*4660*/  IMAD.X R7, R11, 0x1, R3.reuse, P1 ;  /* 0x000000010b077824 */ /* 0x100fe200008e0603 */
[----:B------:R-:W-:Y:S01]  /*4670*/  PRMT R18, RZ, 0x7610, R18 ;  /* 0x00007610ff127816 */ /* 0x000fe20000000012 */
[----:B0-----:R-:W0:Y:S01]  /*4680*/  LDC R70, c[0x0][0x23c] ;  /* 0x00008f00ff467b82 */ /* 0x001e220000000800 */
[----:B------:R-:W-:Y:S04]  /*4690*/  STL.64 [R1+0x4d8], R58 ;  /* 0x0004d83a01007387 */ /* 0x000fe80000100a00 */
        /* <DEDUP_REMOVED lines=17> */
[----:B-----5:R-:W-:Y:S04]  /*47b0*/  STL [R1+0x448], R250 ;  /* 0x000448fa01007387 */ /* 0x020fe80000100800 */
[----:B-----5:R1:W-:Y:S04]  /*47c0*/  STL.64 [R1+0x428], R232 ;  /* 0x000428e801007387 */ /* 0x0203e80000100a00 */
[----:B------:R-:W2:Y:S01]  /*47d0*/  LDL.64 R10, [R1+0x158] ;  /* 0x00015800010a7983 */ /* 0x000ea20000100a00 */
[----:B------:R-:W-:Y:S01]  /*47e0*/  IMAD.X R9, R83, 0x1, R3, P0 ;  /* 0x0000000153097824 */ /* 0x000fe200000e0603 */
[----:B------:R-:W-:-:S02]  /*47f0*/  ISETP.GT.AND P3, PT, R0, 0x1, PT ;  /* 0x000000010000780c */ /* 0x000fc40003f64270 */
[----:B------:R-:W3:Y:S01]  /*4800*/  LDL.64 R82, [R1+0x160] ;  /* 0x0001600001527983 */ /* 0x000ee20000100a00 */
[----:B------:R-:W-:-:S03]  /*4810*/  PRMT R19, RZ, 0x7610, R19 ;  /* 0x00007610ff137816 */ /* 0x000fc60000000013 */
[----:B------:R-:W3:Y:S04]  /*4820*/  LDL.64 R80, [R1+0x168] ;  /* 0x0001680001507983 */ /* 0x000ee80000100a00 */
[----:B------:R-:W3:Y:S04]  /*4830*/  LDL.64 R78, [R1+0x170] ;  /* 0x00017000014e7983 */ /* 0x000ee80000100a00 */
[----:B------:R4:W3:Y:S01]  /*4840*/  @P2 LDG.E.U16 R18, desc[UR14][R6.64] ;  /* 0x0000000e06122981 */ /* 0x0008e2000c1e1500 */
[----:B------:R-:W-:-:S03]  /*4850*/  PRMT R22, RZ, 0x7610, R22 ;  /* 0x00007610ff167816 */ /* 0x000fc60000000016 */
[----:B------:R0:W3:Y:S01]  /*4860*/  @P2 LDG.E.U16 R19, desc[UR14][R8.64] ;  /* 0x0000000e08132981 */ /* 0x0000e2000c1e1500 */
[----:B------:R-:W-:Y:S02]  /*4870*/  PRMT R23, RZ, 0x7610, R23 ;  /* 0x00007610ff177816 */ /* 0x000fe40000000017 */
[----:B------:R-:W-:Y:S01]  /*4880*/  PRMT R77, RZ, 0x7610, R77 ;  /* 0x00007610ff4d7816 */ /* 0x000fe2000000004d */
[----:B-1----:R-:W3:Y:S01]  /*4890*/  LDL.64 R232, [R1+0x308] ;  /* 0x0003080001e87983 */ /* 0x002ee20000100a00 */
[----:B----4-:R-:W-:-:S05]  /*48a0*/  IADD3 R6, P1, R84, R2, RZ ;  /* 0x0000000254067210 */ /* 0x010fca0007f3e0ff */
[--C-:B------:R-:W-:Y:S01]  /*48b0*/  IMAD.X R7, R85, 0x1, R3.reuse, P1 ;  /* 0x0000000155077824 */ /* 0x100fe200008e0603 */
[-C--:B0-----:R-:W-:Y:S01]  /*48c0*/  IADD3 R8, P0, R86, R2.reuse, RZ ;  /* 0x0000000256087210 */ /* 0x081fe20007f1e0ff */
[----:B------:R-:W4:Y:S04]  /*48d0*/  LDL.64 R84, [R1+0x1e0] ;  /* 0x0001e00001547983 */ /* 0x000f280000100a00 */
[----:B------:R2:W4:Y:S01]  /*48e0*/  @P3 LDG.E.U16 R22, desc[UR14][R6.64] ;  /* 0x0000000e06163981 */ /* 0x000522000c1e1500 */
[----:B------:R-:W-:Y:S01]  /*48f0*/  IMAD.X R9, R87, 0x1, R3, P0 ;  /* 0x0000000157097824 */ /* 0x000fe200000e0603 */
[----:B------:R-:W-:Y:S02]  /*4900*/  ISETP.GT.AND P2, PT, R0, 0x2, PT ;  /* 0x000000020000780c */ /* 0x000fe40003f44270 */
[----:B------:R-:W-:Y:S01]  /*4910*/  PRMT R76, RZ, 0x7610, R76 ;  /* 0x00007610ff4c7816 */ /* 0x000fe2000000004c */
[----:B------:R-:W4:Y:S04]  /*4920*/  LDL.64 R86, [R1+0x228] ;  /* 0x0002280001567983 */ /* 0x000f280000100a00 */
[----:B------:R3:W4:Y:S01]  /*4930*/  @P3 LDG.E.U16 R23, desc[UR14][R8.64] ;  /* 0x0000000e08173981 */ /* 0x000722000c1e1500 */
[----:B--2---:R-:W-:-:S05]  /*4940*/  IADD3 R6, P1, R10, R2, RZ ;  /* 0x000000020a067210 */ /* 0x004fca0007f3e0ff */
[----:B------:R-:W-:Y:S02]  /*4950*/  IMAD.X R7, R11, 0x1, R3, P1 ;  /* 0x000000010b077824 */ /* 0x000fe400008e0603 */
[----:B------:R-:W2:Y:S01]  /*4960*/  LDL.64 R10, [R1+0x178] ;  /* 0x00017800010a7983 */ /* 0x000ea20000100a00 */
[----:B---3--:R-:W-:-:S03]  /*4970*/  IADD3 R8, P0, R82, R2, RZ ;  /* 0x0000000252087210 */ /* 0x008fc60007f1e0ff */
[----:B------:R0:W3:Y:S02]  /*4980*/  @P2 LDG.E.U16 R77, desc[UR14][R6.64] ;  /* 0x0000000e064d2981 */ /* 0x0000e4000c1e1500 */
[----:B------:R-:W-:Y:S02]  /*4990*/  IMAD.X R9, R83, 0x1, R3, P0 ;  /* 0x0000000153097824 */ /* 0x000fe400000e0603 */
[----:B------:R-:W4:Y:S04]  /*49a0*/  LDL.64 R82, [R1+0x180] ;  /* 0x0001800001527983 */ /* 0x000f280000100a00 */
[----:B------:R1:W3:Y:S01]  /*49b0*/  @P2 LDG.E.U16 R76, desc[UR14][R8.64] ;  /* 0x0000000e084c2981 */ /* 0x0002e2000c1e1500 */
[----:B0-----:R-:W-:-:S05]  /*49c0*/  IADD3 R6, P1, R80, R2, RZ ;  /* 0x0000000250067210 */ /* 0x001fca0007f3e0ff */
[----:B------:R-:W-:Y:S02]  /*49d0*/  IMAD.X R7, R81, 0x1, R3, P1 ;  /* 0x0000000151077824 */ /* 0x000fe400008e0603 */
[----:B------:R-:W3:Y:S01]  /*49e0*/  LDL.64 R80, [R1+0x188] ;  /* 0x0001880001507983 */ /* 0x000ee20000100a00 */
[----:B-1----:R-:W-:-:S05]  /*49f0*/  IADD3 R8, P0, R78, R2, RZ ;  /* 0x000000024e087210 */ /* 0x002fca0007f1e0ff */
[----:B------:R-:W-:Y:S02]  /*4a00*/  IMAD.X R9, R79, 0x1, R3, P0 ;  /* 0x000000014f097824 */ /* 0x000fe400000e0603 */
[----:B------:R-:W3:Y:S01]  /*4a10*/  LDL.64 R78, [R1+0x190] ;  /* 0x00019000014e7983 */ /* 0x000ee20000100a00 */
[----:B------:R-:W-:Y:S02]  /*4a20*/  ISETP.GT.AND P3, PT, R0, 0x3, PT ;  /* 0x000000030000780c */ /* 0x000fe40003f64270 */
[----:B------:R-:W-:Y:S02]  /*4a30*/  PRMT R73, RZ, 0x7610, R73 ;  /* 0x00007610ff497816 */ /* 0x000fe40000000049 */
[----:B------:R-:W-:-:S09]  /*4a40*/  PRMT R69, RZ, 0x7610, R69 ;  /* 0x00007610ff457816 */ /* 0x000fd20000000045 */
[----:B------:R2:W3:Y:S01]  /*4a50*/  @P3 LDG.E.U16 R73, desc[UR14][R6.64] ;  /* 0x0000000e06493981 */ /* 0x0004e2000c1e1500 */
[----:B------:R-:W-:-:S03]  /*4a60*/  ISETP.GT.AND P2, PT, R0, 0x4, PT ;  /* 0x000000040000780c */ /* 0x000fc60003f44270 */
[----:B------:R4:W3:Y:S01]  /*4a70*/  @P3 LDG.E.U16 R69, desc[UR14][R8.64] ;  /* 0x0000000e08453981 */ /* 0x0008e2000c1e1500 */
[----:B------:R-:W-:Y:S02]  /*4a80*/  PRMT R62, RZ, 0x7610, R62 ;  /* 0x00007610ff3e7816 */ /* 0x000fe4000000003e */
[----:B------:R-:W-:Y:S02]  /*4a90*/  PRMT R61, RZ, 0x7610, R61 ;  /* 0x00007610ff3d7816 */ /* 0x000fe4000000003d */
[----:B--2---:R-:W-:-:S05]  /*4aa0*/  IADD3 R6, P1, R10, R2, RZ ;  /* 0x000000020a067210 */ /* 0x004fca0007f3e0ff */
[----:B------:R-:W-:Y:S02]  /*4ab0*/  IMAD.X R7, R11, 0x1, R3, P1 ;  /* 0x000000010b077824 */ /* 0x000fe400008e0603 */
[----:B------:R-:W2:Y:S01]  /*4ac0*/  LDL.64 R10, [R1+0x198] ;  /* 0x00019800010a7983 */ /* 0x000ea20000100a00 */
[----:B----4-:R-:W-:-:S03]  /*4ad0*/  IADD3 R8, P0, R82, R2, RZ ;  /* 0x0000000252087210 */ /* 0x010fc60007f1e0ff */
[----:B------:R3:W4:Y:S02]  /*4ae0*/  @P2 LDG.E.U16 R62, desc[UR14][R6.64] ;  /* 0x0000000e063e2981 */ /* 0x000724000c1e1500 */
[----:B------:R-:W-:Y:S02]  /*4af0*/  IMAD.X R9, R83, 0x1, R3, P0 ;  /* 0x0000000153097824 */ /* 0x000fe400000e0603 */
[----:B------:R-:W4:Y:S04]  /*4b00*/  LDL.64 R82, [R1+0x1a0] ;  /* 0x0001a00001527983 */ /* 0x000f280000100a00 */
[----:B------:R0:W4:Y:S01]  /*4b10*/  @P2 LDG.E.U16 R61, desc[UR14][R8.64] ;  /* 0x0000000e083d2981 */ /* 0x000122000c1e1500 */
[----:B---3--:R-:W-:-:S05]  /*4b20*/  IADD3 R6, P1, R80, R2, RZ ;  /* 0x0000000250067210 */ /* 0x008fca0007f3e0ff */
[----:B------:R-:W-:Y:S02]  /*4b30*/  IMAD.X R7, R81, 0x1, R3, P1 ;  /* 0x0000000151077824 */ /* 0x000fe400008e0603 */
[----:B------:R-:W3:Y:S01]  /*4b40*/  LDL.64 R80, [R1+0x1a8] ;  /* 0x0001a80001507983 */ /* 0x000ee20000100a00 */
[----:B0-----:R-:W-:-:S05]  /*4b50*/  IADD3 R8, P0, R78, R2, RZ ;  /* 0x000000024e087210 */ /* 0x001fca0007f1e0ff */
        /* <DEDUP_REMOVED lines=46> */
[C---:B------:R-:W-:Y:S02]  /*4e40*/  ISETP.GT.AND P3, PT, R0.reuse, 0x9, PT ;  /* 0x000000090000780c */ /* 0x040fe40003f64270 */
[----:B------:R-:W-:Y:S02]  /*4e50*/  PRMT R20, RZ, 0x7610, R20 ;  /* 0x00007610ff147816 */ /* 0x000fe40000000014 */
[----:B------:R-:W-:Y:S02]  /*4e60*/  ISETP.GT.AND P2, PT, R0, 0xa, PT ;  /* 0x0000000a0000780c */ /* 0x000fe40003f44270 */
[----:B------:R-:W-:-:S07]  /*4e70*/  PRMT R75, RZ, 0x7610, R75 ;  /* 0x00007610ff4b7816 */ /* 0x000fce000000004b */
[----:B------:R-:W3:Y:S01]  /*4e80*/  @P3 LDG.E.U16 R20, desc[UR14][R6.64] ;  /* 0x0000000e06143981 */ /* 0x000ee2000c1e1500 */
[----:B------:R-:W-:-:S06]  /*4e90*/  PRMT R21, RZ, 0x7610, R21 ;  /* 0x00007610ff157816 */ /* 0x000fcc0000000015 */
[----:B------:R0:W3:Y:S01]  /*4ea0*/  @P3 LDG.E.U16 R21, desc[UR14][R8.64] ;  /* 0x0000000e08153981 */ /* 0x0000e2000c1e1500 */
[----:B------:R-:W-:Y:S02]  /*4eb0*/  PRMT R72, RZ, 0x7610, R72 ;  /* 0x00007610ff487816 */ /* 0x000fe40000000048 */
[----:B0-----:R-:W-:Y:S02]  /*4ec0*/  IADD3 R8, P0, R84, R2, RZ ;  /* 0x0000000254087210 */ /* 0x001fe40007f1e0ff */
[----:B------:R-:W-:-:S03]  /*4ed0*/  ISETP.GT.AND P3, PT, R0, 0xb, PT ;  /* 0x0000000b0000780c */ /* 0x000fc60003f64270 */
[----:B------:R-:W-:Y:S01]  /*4ee0*/  IMAD.X R9, R85, 0x1, R3, P0 ;  /* 0x0000000155097824 */ /* 0x000fe200000e0603 */
[----:B------:R-:W-:Y:S01]  /*4ef0*/  PRMT R68, RZ, 0x7610, R68 ;  /* 0x00007610ff447816 */ /* 0x000fe20000000044 */
[----:B------:R-:W3:Y:S04]  /*4f00*/  LDL.64 R84, [R1+0x218] ;  /* 0x0002180001547983 */ /* 0x000ee80000100a00 */
[----:B------:R-:W3:Y:S01]  /*4f10*/  @P2 LDG.E.U16 R72, desc[UR14][R8.64] ;  /* 0x0000000e08482981 */ /* 0x000ee2000c1e1500 */
[----:B--2---:R-:W-:-:S05]  /*4f20*/  IADD3 R6, P1, R10, R2, RZ ;  /* 0x000000020a067210 */ /* 0x004fca0007f3e0ff */
[----:B------:R-:W-:Y:S02]  /*4f30*/  IMAD.X R7, R11, 0x1, R3, P1 ;  /* 0x000000010b077824 */ /* 0x000fe400008e0603 */
[----:B------:R-:W2:Y:S04]  /*4f40*/  LDL.64 R10, [R1+0x200] ;  /* 0x00020000010a7983 */ /* 0x000ea80000100a00 */
[----:B------:R4:W2:Y:S02]  /*4f50*/  @P2 LDG.E.U16 R75, desc[UR14][R6.64] ;  /* 0x0000000e064b2981 */ /* 0x0008a4000c1e1500 */
[----:B----4-:R-:W-:-:S05]  /*4f60*/  IADD3 R6, P1, R82, R2, RZ ;  /* 0x0000000252067210 */ /* 0x010fca0007f3e0ff */
[----:B------:R-:W-:Y:S02]  /*4f70*/  IMAD.X R7, R83, 0x1, R3, P1 ;  /* 0x0000000153077824 */ /* 0x000fe400008e0603 */
[----:B------:R-:W4:Y:S01]  /*4f80*/  LDL.64 R82, [R1+0x208] ;  /* 0x0002080001527983 */ /* 0x000f220000100a00 */
[----:B---3--:R-:W-:-:S03]  /*4f90*/  IADD3 R8, P0, R80, R2, RZ ;  /* 0x0000000250087210 */ /* 0x008fc60007f1e0ff */
[----:B------:R0:W3:Y:S02]  /*4fa0*/  @P3 LDG.E.U16 R68, desc[UR14][R6.64] ;  /* 0x0000000e06443981 */ /* 0x0000e4000c1e1500 */
[----:B------:R-:W-:Y:S02]  /*4fb0*/  IMAD.X R9, R81, 0x1, R3, P0 ;  /* 0x0000000151097824 */ /* 0x000fe400000e0603 */
[----:B------:R-:W3:Y:S01]  /*4fc0*/  LDL.64 R80, [R1+0x210] ;  /* 0x0002100001507983 */ /* 0x000ee20000100a00 */
[----:B0-----:R-:W-:-:S05]  /*4fd0*/  IADD3 R6, P1, R78, R2, RZ ;  /* 0x000000024e067210 */ /* 0x001fca0007f3e0ff */
[----:B------:R-:W-:Y:S02]  /*4fe0*/  IMAD.X R7, R79, 0x1, R3, P1 ;  /* 0x000000014f077824 */ /* 0x000fe400008e0603 */
[----:B------:R-:W3:Y:S01]  /*4ff0*/  LDL.64 R78, [R1+0x220] ;  /* 0x00022000014e7983 */ /* 0x000ee20000100a00 */
[----:B------:R-:W-:Y:S02]  /*5000*/  ISETP.GT.AND P2, PT, R0, 0xc, PT ;  /* 0x0000000c0000780c */ /* 0x000fe40003f44270 */
[----:B------:R-:W-:Y:S02]  /*5010*/  PRMT R60, RZ, 0x7610, R60 ;  /* 0x00007610ff3c7816 */ /* 0x000fe4000000003c */
[----:B------:R-:W-:-:S06]  /*5020*/  PRMT R67, RZ, 0x7610, R67 ;  /* 0x00007610ff437816 */ /* 0x000fcc0000000043 */
[----:B------:R2:W3:Y:S04]  /*5030*/  @P3 LDG.E.U16 R67, desc[UR14][R8.64] ;  /* 0x0000000e08433981 */ /* 0x0004e8000c1e1500 */
[----:B------:R4:W3:Y:S01]  /*5040*/  @P2 LDG.E.U16 R60, desc[UR14][R6.64] ;  /* 0x0000000e063c2981 */ /* 0x0008e2000c1e1500 */
[----:B------:R-:W-:Y:S02]  /*5050*/  ISETP.GT.AND P3, PT, R0, 0xd, PT ;  /* 0x0000000d0000780c */ /* 0x000fe40003f64270 */
[----:B------:R-:W-:Y:S02]  /*5060*/  PRMT R52, RZ, 0x7610, R52 ;  /* 0x00007610ff347816 */ /* 0x000fe40000000034 */
[----:B--2---:R-:W-:-:S05]  /*5070*/  IADD3 R8, P0, R10, R2, RZ ;  /* 0x000000020a087210 */ /* 0x004fca0007f1e0ff */
[----:B------:R-:W-:Y:S01]  /*5080*/  IMAD.X R9, R11, 0x1, R3, P0 ;  /* 0x000000010b097824 */ /* 0x000fe200000e0603 */
[----:B----4-:R-:W-:-:S05]  /*5090*/  IADD3 R6, P1, R82, R2, RZ ;  /* 0x0000000252067210 */ /* 0x010fca0007f3e0ff */
[----:B------:R-:W-:Y:S02]  /*50a0*/  IMAD.X R7, R83, 0x1, R3, P1 ;  /* 0x0000000153077824 */ /* 0x000fe400008e0603 */
[----:B------:R-:W2:Y:S01]  /*50b0*/  LDL.64 R82, [R1+0x230] ;  /* 0x0002300001527983 */ /* 0x000ea20000100a00 */
[----:B---3--:R-:W-:-:S03]  /*50c0*/  IADD3 R10, P0, R80, R2, RZ ;  /* 0x00000002500a7210 */ /* 0x008fc60007f1e0ff */
[----:B------:R0:W3:Y:S02]  /*50d0*/  @P3 LDG.E.U16 R52, desc[UR14][R6.64] ;  /* 0x0000000e06343981 */ /* 0x0000e4000c1e1500 */
[----:B------:R-:W-:Y:S02]  /*50e0*/  IMAD.X R11, R81, 0x1, R3, P0 ;  /* 0x00000001510b7824 */ /* 0x000fe400000e0603 */
[----:B------:R-:W4:Y:S01]  /*50f0*/  LDL.64 R80, [R1+0x238] ;  /* 0x0002380001507983 */ /* 0x000f220000100a00 */
[----:B0-----:R-:W-:-:S05]  /*5100*/  IADD3 R6, P0, R78, R2, RZ ;  /* 0x000000024e067210 */ /* 0x001fca0007f1e0ff */
[----:B------:R-:W-:Y:S02]  /*5110*/  IMAD.X R7, R79, 0x1, R3, P0 ;  /* 0x000000014f077824 */ /* 0x000fe400000e0603 */
[----:B------:R-:W3:Y:S01]  /*5120*/  LDL.64 R78, [R1+0x240] ;  /* 0x00024000014e7983 */ /* 0x000ee20000100a00 */
[----:B------:R-:W-:-:S06]  /*5130*/  PRMT R59, RZ, 0x7610, R59 ;  /* 0x00007610ff3b7816 */ /* 0x000fcc000000003b */
[----:B------:R0:W3:Y:S01]  /*5140*/  @P2 LDG.E.U16 R59, desc[UR14][R8.64] ;  /* 0x0000000e083b2981 */ /* 0x0000e2000c1e1500 */
[----:B------:R-:W-:Y:S02]  /*5150*/  ISETP.GT.AND P2, PT, R0, 0xe, PT ;  /* 0x0000000e0000780c */ /* 0x000fe40003f44270 */
[----:B------:R-:W-:Y:S02]  /*5160*/  PRMT R44, RZ, 0x7610, R44 ;  /* 0x00007610ff2c7816 */ /* 0x000fe4000000002c */
[----:B------:R-:W-:Y:S02]  /*5170*/  PRMT R43, RZ, 0x7610, R43 ;  /* 0x00007610ff2b7816 */ /* 0x000fe4000000002b */
[----:B0-----:R-:W-:Y:S02]  /*5180*/  IADD3 R8, P1, R84, R2, RZ ;  /* 0x0000000254087210 */ /* 0x001fe40007f3e0ff */
[----:B------:R-:W-:-:S05]  /*5190*/  PRMT R51, RZ, 0x7610, R51 ;  /* 0x00007610ff337816 */ /* 0x000fca0000000033 */
[----:B------:R-:W3:Y:S01]  /*51a0*/  @P2 LDG.E.U16 R43, desc[UR14][R6.64] ;  /* 0x0000000e062b2981 */ /* 0x000ee2000c1e1500 */
[----:B------:R-:W-:-:S03]  /*51b0*/  IMAD.X R9, R85, 0x1, R3, P1 ;  /* 0x0000000155097824 */ /* 0x000fc600008e0603 */
[----:B------:R-:W3:Y:S04]  /*51c0*/  LDL.64 R84, [R1+0x248] ;  /* 0x0002480001547983 */ /* 0x000ee80000100a00 */
[----:B------:R-:W3:Y:S04]  /*51d0*/  @P2 LDG.E.U16 R44, desc[UR14][R8.64] ;  /* 0x0000000e082c2981 */ /* 0x000ee8000c1e1500 */
[----:B------:R0:W3:Y:S01]  /*51e0*/  @P3 LDG.E.U16 R51, desc[UR14][R10.64] ;  /* 0x0000000e0a333981 */ /* 0x0000e2000c1e1500 */
[----:B------:R-:W-:Y:S02]  /*51f0*/  ISETP.GT.AND P3, PT, R0, 0xf, PT ;  /* 0x0000000f0000780c */ /* 0x000fe40003f64270 */
[----:B0-----:R-:W-:-:S05]  /*5200*/  IADD3 R10, P1, R86, R2, RZ ;  /* 0x00000002560a7210 */ /* 0x001fca0007f3e0ff */
[----:B------:R-:W-:Y:S01]  /*5210*/  IMAD.X R11, R87, 0x1, R3, P1 ;  /* 0x00000001570b7824 */ /* 0x000fe200008e0603 */
[----:B------:R-:W-:Y:S01]  /*5220*/  PRMT R35, RZ, 0x7610, R35 ;  /* 0x00007610ff237816 */ /* 0x000fe20000000023 */
[----:B------:R-:W3:Y:S01]  /*5230*/  LDL.64 R86, [R1+0x310] ;  /* 0x0003100001567983 */ /* 0x000ee20000100a00 */
[----:B--2---:R-:W-:-:S05]  /*5240*/  IADD3 R6, P2, R82, R2, RZ ;  /* 0x0000000252067210 */ /* 0x004fca0007f5e0ff */
[----:B------:R-:W-:Y:S02]  /*5250*/  IMAD.X R7, R83, 0x1, R3, P2 ;  /* 0x0000000153077824 */ /* 0x000fe400010e0603 */
[----:B------:R-:W2:Y:S01]  /*5260*/  LDL.64 R82, [R1+0x250] ;  /* 0x0002500001527983 */ /* 0x000ea20000100a00 */
[----:B----4-:R-:W-:-:S03]  /*5270*/  IADD3 R8, P1, R80, R2, RZ ;  /* 0x0000000250087210 */ /* 0x010fc60007f3e0ff */
[----:B------:R3:W4:Y:S02]  /*5280*/  @P3 LDG.E.U16 R35, desc[UR14][R6.64] ;  /* 0x0000000e06233981 */ /* 0x000724000c1e1500 */
[----:B------:R-:W-:Y:S02]  /*5290*/  IMAD.X R9, R81, 0x1, R3, P1 ;  /* 0x0000000151097824 */ /* 0x000fe400008e0603 */
[----:B------:R-:W4:Y:S01]  /*52a0*/  LDL.64 R80, [R1+0x258] ;  /* 0x0002580001507983 */ /* 0x000f220000100a00 */
[----:B---3--:R-:W-:-:S05]  /*52b0*/  IADD3 R6, P2, R78, R2, RZ ;  /* 0x000000024e067210 */ /* 0x008fca0007f5e0ff */
[----:B------:R-:W-:Y:S02]  /*52c0*/  IMAD.X R7, R79, 0x1, R3, P2 ;  /* 0x000000014f077824 */ /* 0x000fe400010e0603 */
[----:B------:R-:W3:Y:S01]  /*52d0*/  LDL.64 R78, [R1+0x260] ;  /* 0x00026000014e7983 */ /* 0x000ee20000100a00 */
[----:B------:R-:W-:Y:S02]  /*52e0*/  PRMT R36, RZ, 0x7610, R36 ;  /* 0x00007610ff247816 */ /* 0x000fe40000000024 */
[----:B------:R-:W-:-:S04]  /*52f0*/  ISETP.GT.AND P0, PT, R0, 0x10, PT ;  /* 0x000000100000780c */ /* 0x000fc80003f04270 */
[----:B------:R0:W3:Y:S01]  /*5300*/  @P3 LDG.E.U16 R36, desc[UR14][R10.64] ;  /* 0x0000000e0a243981 */ /* 0x0000e2000c1e1500 */
[----:B------:R-:W-:Y:S02]  /*5310*/  PRMT R13, RZ, 0x7610, R13 ;  /* 0x00007610ff0d7816 */ /* 0x000fe4000000000d */
[----:B------:R-:W-:-:S06]  /*5320*/  PRMT R12, RZ, 0x7610, R12 ;  /* 0x00007610ff0c7816 */ /* 0x000fcc000000000c */
[----:B------:R2:W3:Y:S01]  /*5330*/  @P0 LDG.E.U16 R13, desc[UR14][R8.64] ;  /* 0x0000000e080d0981 */ /* 0x0004e2000c1e1500 */
[----:B0-----:R-:W-:-:S03]  /*5340*/  IADD3 R10, P1, R84, R2, RZ ;  /* 0x00000002540a7210 */ /* 0x001fc60007f3e0ff */
[----:B------:R4:W3:Y:S02]  /*5350*/  @P0 LDG.E.U16 R12, desc[UR14][R6.64] ;  /* 0x0000000e060c0981 */ /* 0x0008e4000c1e1500 */
[----:B------:R-:W-:Y:S02]  /*5360*/  IMAD.X R11, R85, 0x1, R3, P1 ;  /* 0x00000001550b7824 */ /* 0x000fe400008e0603 */
[----:B------:R-:W3:Y:S01]  /*5370*/  LDL.64 R84, [R1+0x268] ;  /* 0x0002680001547983 */ /* 0x000ee20000100a00 */
[----:B------:R-:W-:Y:S02]  /*5380*/  ISETP.GT.AND P1, PT, R0, 0x12, PT ;  /* 0x000000120000780c */ /* 0x000fe40003f24270 */
[----:B------:R-:W-:Y:S02]  /*5390*/  PRMT R71, RZ, 0x7610, R71 ;  /* 0x00007610ff477816 */ /* 0x000fe40000000047 */
[----:B--2---:R-:W-:-:S05]  /*53a0*/  IADD3 R8, P0, R82, R2, RZ ;  /* 0x0000000252087210 */ /* 0x004fca0007f1e0ff */
[----:B------:R-:W-:Y:S02]  /*53b0*/  IMAD.X R9, R83, 0x1, R3, P0 ;  /* 0x0000000153097824 */ /* 0x000fe400000e0603 */
[----:B------:R-:W2:Y:S01]  /*53c0*/  LDL.64 R82, [R1+0x270] ;  /* 0x0002700001527983 */ /* 0x000ea20000100a00 */
[----:B----4-:R-:W-:-:S05]  /*53d0*/  IADD3 R6, P0, R80, R2, RZ ;  /* 0x0000000250067210 */ /* 0x010fca0007f1e0ff */
[----:B------:R-:W-:Y:S02]  /*53e0*/  IMAD.X R7, R81, 0x1, R3, P0 ;  /* 0x0000000151077824 */ /* 0x000fe400000e0603 */
[----:B------:R-:W4:Y:S04]  /*53f0*/  LDL.64 R80, [R1+0x278] ;  /* 0x0002780001507983 */ /* 0x000f280000100a00 */
[----:B------:R3:W4:Y:S02]  /*5400*/  @P1 LDG.E.U16 R71, desc[UR14][R6.64] ;  /* 0x0000000e06471981 */ /* 0x000724000c1e1500 */
[----:B---3--:R-:W-:-:S05]  /*5410*/  IADD3 R6, P0, R78, R2, RZ ;  /* 0x000000024e067210 */ /* 0x008fca0007f1e0ff */
[----:B------:R-:W-:Y:S02]  /*5420*/  IMAD.X R7, R79, 0x1, R3, P0 ;  /* 0x000000014f077824 */ /* 0x000fe400000e0603 */
[----:B------:R-:W3:Y:S01]  /*5430*/  LDL.64 R78, [R1+0x280] ;  /* 0x00028000014e7983 */ /* 0x000ee20000100a00 */
[----:B------:R-:W-:-:S06]  /*5440*/  PRMT R74, RZ, 0x7610, R74 ;  /* 0x00007610ff4a7816 */ /* 0x000fcc000000004a */
[----:B------:R0:W3:Y:S01]  /*5450*/  @P1 LDG.E.U16 R74, desc[UR14][R6.64] ;  /* 0x0000000e064a1981 */ /* 0x0000e2000c1e1500 */
[----:B------:R-:W-:Y:S02]  /*5460*/  ISETP.GT.AND P1, PT, R0, 0x13, PT ;  /* 0x000000130000780c */ /* 0x000fe40003f24270 */
[----:B------:R-:W-:Y:S02]  /*5470*/  PRMT R56, RZ, 0x7610, R56 ;  /* 0x00007610ff387816 */ /* 0x000fe40000000038 */
[----:B0-----:R-:W-:-:S05]  /*5480*/  IADD3 R6, P0, R84, R2, RZ ;  /* 0x0000000254067210 */ /* 0x001fca0007f1e0ff */
[----:B------:R-:W-:Y:S02]  /*5490*/  IMAD.X R7, R85, 0x1, R3, P0 ;  /* 0x0000000155077824 */ /* 0x000fe400000e0603 */
[----:B------:R-:W3:Y:S04]  /*54a0*/  LDL.64 R84, [R1+0x288] ;  /* 0x0002880001547983 */ /* 0x000ee80000100a00 */
[----:B------:R2:W3:Y:S01]  /*54b0*/  @P1 LDG.E.U16 R56, desc[UR14][R6.64] ;  /* 0x0000000e06381981 */ /* 0x0004e2000c1e1500 */
[----:B------:R-:W-:Y:S02]  /*54c0*/  PRMT R66, RZ, 0x7610, R66 ;  /* 0x00007610ff427816 */ /* 0x000fe40000000042 */
[----:B------:R-:W-:Y:S02]  /*54d0*/  PRMT R48, RZ, 0x7610, R48 ;  /* 0x00007610ff307816 */ /* 0x000fe40000000030 */
[----:B--2---:R-:W-:-:S05]  /*54e0*/  IADD3 R6, P0, R82, R2, RZ ;  /* 0x0000000252067210 */ /* 0x004fca0007f1e0ff */
[----:B------:R-:W-:Y:S02]  /*54f0*/  IMAD.X R7, R83, 0x1, R3, P0 ;  /* 0x0000000153077824 */ /* 0x000fe400000e0603 */
[----:B------:R-:W2:Y:S04]  /*5500*/  LDL.64 R82, [R1+0x290] ;  /* 0x0002900001527983 */ /* 0x000ea80000100a00 */
[----:B------:R4:W2:Y:S01]  /*5510*/  @P1 LDG.E.U16 R66, desc[UR14][R6.64] ;  /* 0x0000000e06421981 */ /* 0x0008a2000c1e1500 */
[----:B------:R-:W-:Y:S02]  /*5520*/  ISETP.GT.AND P1, PT, R0, 0x14, PT ;  /* 0x000000140000780c */ /* 0x000fe40003f24270 */
        /* <DEDUP_REMOVED lines=36> */
[----:B------:R-:W3:Y:S01]  /*5770*/  @P1 LDG.E.U16 R34, desc[UR14][R6.64] ;  /* 0x0000000e06221981 */ /* 0x000ee2000c1e1500 */
[----:B------:R-:W-:Y:S02]  /*5780*/  ISETP.GT.AND P3, PT, R0, 0x11, PT ;  /* 0x000000110000780c */ /* 0x000fe40003f64270 */
[----:B------:R-:W-:Y:S02]  /*5790*/  PRMT R33, RZ, 0x7610, R33 ;  /* 0x00007610ff217816 */ /* 0x000fe40000000021 */
[----:B------:R-:W-:-:S09]  /*57a0*/  PRMT R17, RZ, 0x7610, R17 ;  /* 0x00007610ff117816 */ /* 0x000fd20000000011 */
[----:B------:R0:W3:Y:S02]  /*57b0*/  @P3 LDG.E.U16 R17, desc[UR14][R8.64] ;  /* 0x0000000e08113981 */ /* 0x0000e4000c1e1500 */
[----:B0-----:R-:W-:Y:S02]  /*57c0*/  PRMT R8, RZ, 0x7610, R8 ;  /* 0x00007610ff087816 */ /* 0x001fe40000000008 */
        /* <DEDUP_REMOVED lines=12> */
[----:B------:R-:W-:Y:S02]  /*5890*/  PRMT R9, RZ, 0x7610, R9 ;  /* 0x00007610ff097816 */ /* 0x000fe40000000009 */
[----:B------:R-:W-:-:S04]  /*58a0*/  PRMT R16, RZ, 0x7610, R16 ;  /* 0x00007610ff107816 */ /* 0x000fc80000000010 */
[----:B------:R0:W3:Y:S01]  /*58b0*/  @P1 LDG.E.U16 R9, desc[UR14][R6.64] ;  /* 0x0000000e06091981 */ /* 0x0000e2000c1e1500 */
[----:B------:R-:W-:-:S03]  /*58c0*/  ISETP.GT.AND P1, PT, R0, 0x19, PT ;  /* 0x000000190000780c */ /* 0x000fc60003f24270 */
[----:B------:R1:W3:Y:S01]  /*58d0*/  @P3 LDG.E.U16 R16, desc[UR14][R10.64] ;  /* 0x0000000e0a103981 */ /* 0x0002e2000c1e1500 */
[----:B0-----:R-:W-:Y:S02]  /*58e0*/  IADD3 R6, P0, R84, R2, RZ ;  /* 0x0000000254067210 */ /* 0x001fe40007f1e0ff */
[----:B-1----:R-:W-:-:S03]  /*58f0*/  PRMT R10, RZ, 0x7610, R10 ;  /* 0x00007610ff0a7816 */ /* 0x002fc6000000000a */
        /* <DEDUP_REMOVED lines=44> */
[----:B------:R-:W-:-:S05]  /*5bc0*/  IMAD.X R7, R233, 0x1, R3, P0 ;  /* 0x00000001e9077824 */ /* 0x000fca00000e0603 */
[----:B------:R0:W3:Y:S01]  /*5bd0*/  @P1 LDG.E.U16 R49, desc[UR14][R6.64] ;  /* 0x0000000e06311981 */ /* 0x0000e2000c1e1500 */
[----:B------:R-:W-:Y:S02]  /*5be0*/  PRMT R47, RZ, 0x7610, R47 ;  /* 0x00007610ff2f7816 */ /* 0x000fe4000000002f */
[----:B0-----:R-:W-:-:S05]  /*5bf0*/  IADD3 R6, P0, R86, R2, RZ ;  /* 0x0000000256067210 */ /* 0x001fca0007f1e0ff */
[----:B------:R-:W-:-:S05]  /*5c00*/  IMAD.X R7, R87, 0x1, R3, P0 ;  /* 0x0000000157077824 */ /* 0x000fca00000e0603 */
[----:B------:R0:W3:Y:S01]  /*5c10*/  @P1 LDG.E.U16 R47, desc[UR14][R6.64] ;  /* 0x0000000e062f1981 */ /* 0x0000e2000c1e1500 */
[----:B------:R-:W-:Y:S02]  /*5c20*/  ISETP.GT.AND P1, PT, R0, 0x1e, PT ;  /* 0x0000001e0000780c */ /* 0x000fe40003f24270 */
[----:B------:R-:W-:Y:S02]  /*5c30*/  PRMT R41, RZ, 0x7610, R41 ;  /* 0x00007610ff297816 */ /* 0x000fe40000000029 */
[----:B0-----:R-:W-:-:S05]  /*5c40*/  IADD3 R6, P0, R84, R2, RZ ;  /* 0x0000000254067210 */ /* 0x001fca0007f1e0ff */
[----:B------:R-:W-:-:S05]  /*5c50*/  IMAD.X R7, R85, 0x1, R3, P0 ;  /* 0x0000000155077824 */ /* 0x000fca00000e0603 */
[----:B------:R2:W3:Y:S01]  /*5c60*/  @P1 LDG.E.U16 R41, desc[UR14][R6.64] ;  /* 0x0000000e06291981 */ /* 0x0004e2000c1e1500 */
[----:B------:R-:W-:Y:S01]  /*5c70*/  PRMT R39, RZ, 0x7610, R39 ;  /* 0x00007610ff277816 */ /* 0x000fe20000000027 */
[----:B------:R-:W0:Y:S01]  /*5c80*/  S2R R64, SR_TID.X ;  /* 0x0000000000407919 */ /* 0x000e220000002100 */
[----:B------:R-:W-:Y:S02]  /*5c90*/  PRMT R32, RZ, 0x7610, R32 ;  /* 0x00007610ff207816 */ /* 0x000fe40000000020 */
[----:B------:R-:W-:Y:S01]  /*5ca0*/  PRMT R30, RZ, 0x7610, R30 ;  /* 0x00007610ff1e7816 */ /* 0x000fe2000000001e */
[----:B------:R1:W-:Y:S01]  /*5cb0*/  STL.64 [R1+0x430], R2 ;  /* 0x0004300201007387 */ /* 0x0003e20000100a00 */
[----:B------:R-:W-:Y:S02]  /*5cc0*/  PRMT R29, RZ, 0x7610, R29 ;  /* 0x00007610ff1d7816 */ /* 0x000fe4000000001d */
[----:B------:R-:W-:Y:S02]  /*5cd0*/  PRMT R137, RZ, 0x7610, R137 ;  /* 0x00007610ff897816 */ /* 0x000fe40000000089 */
[----:B0-----:R-:W-:-:S04]  /*5ce0*/  LOP3.LUT R64, R64, 0x1f, RZ, 0xc0, !PT ;  /* 0x0000001f40407812 */ /* 0x001fc800078ec0ff */
[C---:B------:R-:W-:Y:S01]  /*5cf0*/  ISETP.GE.AND P2, PT, R64.reuse, R0, PT ;  /* 0x000000004000720c */ /* 0x040fe20003f46270 */
[----:B------:R-:W-:Y:S02]  /*5d00*/  IMAD R70, R64, R70, RZ ;  /* 0x0000004640467224 */ /* 0x000fe400078e02ff */
[----:B------:R-:W-:Y:S02]  /*5d10*/  IMAD.MOV.U32 R232, RZ, RZ, R223 ;  /* 0x000000ffffe87224 */ /* 0x000fe400078e00df */
[----:B------:R-:W-:Y:S01]  /*5d20*/  IMAD.MOV.U32 R233, RZ, RZ, R222 ;  /* 0x000000ffffe97224 */ /* 0x000fe200078e00de */
[----:B------:R-:W-:Y:S02]  /*5d30*/  LOP3.LUT R64, R4, 0x10, RZ, 0x3c, !PT ;  /* 0x0000001004407812 */ /* 0x000fe400078e3cff */
[----:B--2---:R-:W-:-:S05]  /*5d40*/  IADD3 R6, P0, R82, R2, RZ ;  /* 0x0000000252067210 */ /* 0x004fca0007f1e0ff */
[----:B------:R-:W-:-:S05]  /*5d50*/  IMAD.X R7, R83, 0x1, R3, P0 ;  /* 0x0000000153077824 */ /* 0x000fca00000e0603 */
[----:B------:R4:W2:Y:S01]  /*5d60*/  @P1 LDG.E.U16 R39, desc[UR14][R6.64] ;  /* 0x0000000e06271981 */ /* 0x0008a2000c1e1500 */
[----:B------:R-:W-:Y:S02]  /*5d70*/  ISETP.GT.AND P1, PT, R0, 0x1f, PT ;  /* 0x0000001f0000780c */ /* 0x000fe40003f24270 */
[----:B----4-:R-:W-:-:S05]  /*5d80*/  IADD3 R6, P0, R80, R2, RZ ;  /* 0x0000000250067210 */ /* 0x010fca0007f1e0ff */
[----:B------:R-:W-:-:S06]  /*5d90*/  IMAD.X R7, R81, 0x1, R3, P0 ;  /* 0x0000000151077824 */ /* 0x000fcc00000e0603 */
[----:B------:R3:W4:Y:S02]  /*5da0*/  @P1 LDG.E.U16 R32, desc[UR14][R6.64] ;  /* 0x0000000e06201981 */ /* 0x000724000c1e1500 */
[----:B---3--:R-:W-:-:S05]  /*5db0*/  IADD3 R6, P0, R78, R2, RZ ;  /* 0x000000024e067210 */ /* 0x008fca0007f1e0ff */
[----:B------:R-:W-:-:S05]  /*5dc0*/  IMAD.X R7, R79, 0x1, R3, P0 ;  /* 0x000000014f077824 */ /* 0x000fca00000e0603 */
[----:B------:R0:W3:Y:S01]  /*5dd0*/  @P1 LDG.E.U16 R30, desc[UR14][R6.64] ;  /* 0x0000000e061e1981 */ /* 0x0000e2000c1e1500 */
[----:B------:R-:W-:Y:S01]  /*5de0*/  BAR.SYNC.DEFER_BLOCKING 0x0 ;  /* 0x0000000000007b1d */ /* 0x000fe20000010000 */
[----:B-1----:R-:W-:Y:S02]  /*5df0*/  IMAD.MOV.U32 R2, RZ, RZ, R217 ;  /* 0x000000ffff027224 */ /* 0x002fe400078e00d9 */
[----:B------:R-:W-:Y:S02]  /*5e00*/  IMAD.MOV.U32 R3, RZ, RZ, R216 ;  /* 0x000000ffff037224 */ /* 0x000fe400078e00d8 */
[----:B0-----:R-:W-:-:S03]  /*5e10*/  IMAD.WIDE R6, R70, 0x2, R2 ;  /* 0x0000000246067825 */ /* 0x001fc600078e0202 */
[----:B------:R0:W-:Y:S02]  /*5e20*/  STL.64 [R1+0x120], R2 ;  /* 0x0001200201007387 */ /* 0x0001e40000100a00 */
[----:B0-----:R-:W-:Y:S02]  /*5e30*/  IMAD.MOV.U32 R2, RZ, RZ, R219 ;  /* 0x000000ffff027224 */ /* 0x001fe400078e00db */
[----:B------:R-:W-:Y:S01]  /*5e40*/  IMAD.MOV.U32 R3, RZ, RZ, R218 ;  /* 0x000000ffff037224 */ /* 0x000fe200078e00da */
[----:B------:R0:W3:Y:S04]  /*5e50*/  @!P2 LDG.E.U16 R29, desc[UR14][R6.64] ;  /* 0x0000000e061da981 */ /* 0x0000e8000c1e1500 */
[----:B------:R1:W-:Y:S01]  /*5e60*/  STL.64 [R1+0x118], R2 ;  /* 0x0001180201007387 */ /* 0x0003e20000100a00 */
[----:B0-----:R-:W-:-:S05]  /*5e70*/  IMAD.WIDE R6, R70, 0x2, R2 ;  /* 0x0000000246067825 */ /* 0x001fca00078e0202 */
[----:B------:R0:W3:Y:S01]  /*5e80*/  @!P2 LDG.E.U16 R137, desc[UR14][R6.64] ;  /* 0x0000000e0689a981 */ /* 0x0000e2000c1e1500 */
[----:B-1----:R-:W-:Y:S02]  /*5e90*/  IMAD.MOV.U32 R2, RZ, RZ, R221 ;  /* 0x000000ffff027224 */ /* 0x002fe400078e00dd */
[----:B------:R-:W-:-:S05]  /*5ea0*/  IMAD.MOV.U32 R3, RZ, RZ, R220 ;  /* 0x000000ffff037224 */ /* 0x000fca00078e00dc */
[----:B------:R1:W-:Y:S04]  /*5eb0*/  STL.64 [R1+0x100], R2 ;  /* 0x0001000201007387 */ /* 0x0003e80000100a00 */
[----:B------:R-:W2:Y:S04]  /*5ec0*/  LDL.LU R87, [R1+0x128] ;  /* 0x0001280001577983 */ /* 0x000ea80000300800 */
[----:B------:R-:W4:Y:S01]  /*5ed0*/  LDL.LU R86, [R1+0x12c] ;  /* 0x00012c0001567983 */ /* 0x000f220000300800 */
[----:B0-----:R-:W-:-:S03]  /*5ee0*/  IMAD.WIDE R6, R70, 0x2, R2 ;  /* 0x0000000246067825 */ /* 0x001fc600078e0202 */
[----:B------:R-:W3:Y:S01]  /*5ef0*/  LDL.LU R85, [R1+0x130] ;  /* 0x0001300001557983 */ /* 0x000ee20000300800 */
[----:B-1----:R-:W-:-:S03]  /*5f00*/  IMAD.MOV.U32 R2, RZ, RZ, R225 ;  /* 0x000000ffff027224 */ /* 0x002fc600078e00e1 */
[----:B------:R-:W3:Y:S01]  /*5f10*/  LDL.LU R84, [R1+0x134] ;  /* 0x0001340001547983 */ /* 0x000ee20000300800 */
[----:B------:R-:W-:-:S03]  /*5f20*/  IMAD.MOV.U32 R3, RZ, RZ, R224 ;  /* 0x000000ffff037224 */ /* 0x000fc600078e00e0 */
[----:B------:R-:W3:Y:S04]  /*5f30*/  LDL.LU R83, [R1+0x138] ;  /* 0x0001380001537983 */ /* 0x000ee80000300800 */
[----:B------:R-:W3:Y:S04]  /*5f40*/  LDL.LU R82, [R1+0x13c] ;  /* 0x00013c0001527983 */ /* 0x000ee80000300800 */
[----:B------:R-:W3:Y:S04]  /*5f50*/  LDL.LU R81, [R1+0x140] ;  /* 0x0001400001517983 */ /* 0x000ee80000300800 */
[----:B------:R-:W3:Y:S04]  /*5f60*/  LDL.LU R80, [R1+0x39c] ;  /* 0x00039c0001507983 */ /* 0x000ee80000300800 */
[----:B------:R-:W3:Y:S04]  /*5f70*/  LDL.LU R79, [R1+0x3a0] ;  /* 0x0003a000014f7983 */ /* 0x000ee80000300800 */
[----:B------:R-:W3:Y:S04]  /*5f80*/  LDL.LU R78, [R1+0x3a4] ;  /* 0x0003a400014e7983 */ /* 0x000ee80000300800 */
[----:B------:R-:W-:Y:S04]  /*5f90*/  STL.64 [R1+0x438], R232 ;  /* 0x000438e801007387 */ /* 0x000fe80000100a00 */
[----:B------:R-:W-:Y:S04]  /*5fa0*/  STL.64 [R1+0x440], R2 ;  /* 0x0004400201007387 */ /* 0x000fe80000100a00 */
[----:B------:R0:W-:Y:S04]  /*5fb0*/  STS.U16 [R4+UR12], R18 ;  /* 0x0000001204007988 */ /* 0x0001e8000800040c */
[----:B------:R1:W-:Y:S04]  /*5fc0*/  STS.U16 [R4+UR12+0x2800], R12 ;  /* 0x0028000c04007988 */ /* 0x0003e8000800040c */
[----:B0-----:R-:W2:Y:S04]  /*5fd0*/  LDL.LU R18, [R1+0x3a8] ;  /* 0x0003a80001127983 */ /* 0x001ea80000300800 */
[----:B-1----:R-:W4:Y:S04]  /*5fe0*/  LDL.LU R12, [R1+0x3ac] ;  /* 0x0003ac00010c7983 */ /* 0x002f280000300800 */
[----:B------:R-:W-:Y:S04]  /*5ff0*/  STS.U16 [R4+UR12+0x2000], R19 ;  /* 0x0020001304007988 */ /* 0x000fe8000800040c */
[----:B------:R-:W-:Y:S04]  /*6000*/  STS.U16 [R4+UR12+0x400], R14 ;  /* 0x0004000e04007988 */ /* 0x000fe8000800040c */
[----:B------:R-:W-:Y:S04]  /*6010*/  STS.U16 [R4+UR12+0x2400], R15 ;  /* 0x0024000f04007988 */ /* 0x000fe8000800040c */
[----:B------:R-:W-:Y:S04]  /*6020*/  STS.U16 [R4+UR12+0x800], R13 ;  /* 0x0008000d04007988 */ /* 0x000fe8000800040c */
[----:B------:R-:W-:Y:S04]  /*6030*/  STS.U16 [R4+UR12+0xc00], R8 ;  /* 0x000c000804007988 */ /* 0x000fe8000800040c */
[----:B------:R0:W-:Y:S04]  /*6040*/  STS.U16 [R4+UR12+0x2c00], R9 ;  /* 0x002c000904007988 */ /* 0x0001e8000800040c */
[----:B------:R-:W-:Y:S04]  /*6050*/  STS.U16 [R64+UR12+0x80], R22 ;  /* 0x0000801640007988 */ /* 0x000fe8000800040c */
[----:B------:R-:W-:Y:S04]  /*6060*/  STS.U16 [R64+UR12+0x2080], R23 ;  /* 0x0020801740007988 */ /* 0x000fe8000800040c */
[----:B0-----:R-:W3:Y:S04]  /*6070*/  LDL.LU R9, [R1+0x3b0] ;  /* 0x0003b00001097983 */ /* 0x001ee80000300800 */
[----:B------:R-:W-:Y:S04]  /*6080*/  STS.U16 [R64+UR12+0x480], R20 ;  /* 0x0004801440007988 */ /* 0x000fe8000800040c */
[----:B------:R-:W2:Y:S04]  /*6090*/  LDL.LU R8, [R1+0x3b4] ;  /* 0x0003b40001087983 */ /* 0x000ea80000300800 */
[----:B------:R-:W-:Y:S04]  /*60a0*/  STS.U16 [R64+UR12+0x2480], R21 ;  /* 0x0024801540007988 */ /* 0x000fe8000800040c */
[----:B------:R0:W-:Y:S04]  /*60b0*/  STS.U16 [R64+UR12+0x880], R16 ;  /* 0x0008801040007988 */ /* 0x0001e8000800040c */
[----:B0-----:R-:W2:Y:S04]  /*60c0*/  LDL.LU R16, [R1+0x3b8] ;  /* 0x0003b80001107983 */ /* 0x001ea80000300800 */
[----:B------:R-:W2:Y:S04]  /*60d0*/  LDL.LU R15, [R1+0x3bc] ;  /* 0x0003bc00010f7983 */ /* 0x000ea80000300800 */
[----:B------:R-:W2:Y:S04]  /*60e0*/  LDL.LU R14, [R1+0x3c0] ;  /* 0x0003c000010e7983 */ /* 0x000ea80000300800 */
[----:B------:R-:W2:Y:S04]  /*60f0*/  LDL.LU R13, [R1+0x3c4] ;  /* 0x0003c400010d7983 */ /* 0x000ea80000300800 */
[----:B------:R-:W-:Y:S04]  /*6100*/  STS.U16 [R64+UR12+0x2880], R17 ;  /* 0x0028801140007988 */ /* 0x000fe8000800040c */
[----:B------:R0:W-:Y:S04]  /*6110*/  STS.U16 [R64+UR12+0xc80], R10 ;  /* 0x000c800a40007988 */ /* 0x0001e8000800040c */
[----:B------:R1:W-:Y:S01]  /*6120*/  STS.U16 [R64+UR12+0x2c80], R11 ;  /* 0x002c800b40007988 */ /* 0x0003e2000800040c */
[----:B----4-:R-:W-:-:S03]  /*6130*/  IMAD.MOV.U32 R218, RZ, RZ, R12 ;  /* 0x000000ffffda7224 */ /* 0x010fc600078e000c */
[----:B------:R-:W4:Y:S04]  /*6140*/  LDL.LU R12, [R1+0x3cc] ;  /* 0x0003cc00010c7983 */ /* 0x000f280000300800 */
[----:B0-----:R-:W4:Y:S01]  /*6150*/  LDL.LU R10, [R1+0x3d0] ;  /* 0x0003d000010a7983 */ /* 0x001f220000300800 */
[----:B---3--:R-:W-:-:S03]  /*6160*/  IMAD.MOV.U32 R217, RZ, RZ, R9 ;  /* 0x000000ffffd97224 */ /* 0x008fc600078e0009 */
[----:B------:R-:W3:Y:S01]  /*6170*/  LDL.LU R9, [R1+0x3d4] ;  /* 0x0003d40001097983 */ /* 0x000ee20000300800 */
[----:B--2---:R-:W-:-:S03]  /*6180*/  IMAD.MOV.U32 R216, RZ, RZ, R8 ;  /* 0x000000ffffd87224 */ /* 0x004fc600078e0008 */
[----:B------:R-:W2:Y:S01]  /*6190*/  LDL.LU R8, [R1+0x3d8] ;  /* 0x0003d80001087983 */ /* 0x000ea20000300800 */
[----:B------:R-:W-:-:S03]  /*61a0*/  IMAD.MOV.U32 R21, RZ, RZ, R14 ;  /* 0x000000ffff157224 */ /* 0x000fc600078e000e */
[----:B------:R-:W2:Y:S04]  /*61b0*/  LDL.LU R14, [R1+0x3dc] ;  /* 0x0003dc00010e7983 */ /* 0x000ea80000300800 */
[----:B-1----:R-:W2:Y:S01]  /*61c0*/  LDL.LU R11, [R1+0x3e0] ;  /* 0x0003e000010b7983 */ /* 0x002ea20000300800 */
[----:B------:R-:W-:Y:S01]  /*61d0*/  PRMT R28, RZ, 0x7610, R28 ;  /* 0x00007610ff1c7816 */ /* 0x000fe2000000001c */
[----:B------:R-:W-:Y:S02]  /*61e0*/  IMAD.MOV.U32 R20, RZ, RZ, R13 ;  /* 0x000000ffff147224 */ /* 0x000fe400078e000d */
[----:B------:R-:W2:Y:S01]  /*61f0*/  LDL.LU R13, [R1+0x3e8] ;  /* 0x0003e800010d7983 */ /* 0x000ea20000300800 */
[----:B------:R-:W-:Y:S01]  /*6200*/  PRMT R138, RZ, 0x7610, R138 ;  /* 0x00007610ff8a7816 */ /* 0x000fe2000000008a */
[----:B------:R-:W-:-:S02]  /*6210*/  IMAD.MOV.U32 R23, RZ, RZ, R16 ;  /* 0x000000ffff177224 */ /* 0x000fc400078e0010 */
[----:B------:R0:W2:Y:S01]  /*6220*/  @!P2 LDG.E.U16 R28, desc[UR14][R6.64] ;  /* 0x0000000e061ca981 */ /* 0x0000a2000c1e1500 */
[----:B------:R-:W-:Y:S01]  /*6230*/  PRMT R27, RZ, 0x7610, R27 ;  /* 0x00007610ff1b7816 */ /* 0x000fe2000000001b */
[----:B------:R-:W-:Y:S02]  /*6240*/  IMAD.MOV.U32 R219, RZ, RZ, R18 ;  /* 0x000000ffffdb7224 */ /* 0x000fe400078e0012 */
[----:B------:R-:W-:Y:S02]  /*6250*/  IMAD.MOV.U32 R22, RZ, RZ, R15 ;  /* 0x000000ffff167224 */ /* 0x000fe400078e000f */
[----:B0-----:R-:W-:-:S05]  /*6260*/  IMAD.WIDE R6, R70, 0x2, R232 ;  /* 0x0000000246067825 */ /* 0x001fca00078e02e8 */
[----:B------:R0:W2:Y:S01]  /*6270*/  @!P2 LDG.E.U16 R138, desc[UR14][R6.64] ;  /* 0x0000000e068aa981 */ /* 0x0000a2000c1e1500 */
[----:B------:R-:W-:Y:S02]  /*6280*/  PRMT R139, RZ, 0x7610, R139 ;  /* 0x00007610ff8b7816 */ /* 0x000fe4000000008b */
[----:B------:R-:W-:Y:S02]  /*6290*/  LOP3.LUT R249, R249, R248, RZ, 0x3c, !PT ;  /* 0x000000f8f9f97212 */ /* 0x000fe400078e3cff */
[----:B------:R-:W-:Y:S01]  /*62a0*/  LOP3.LUT R64, R4, 0x20, RZ, 0x3c, !PT ;  /* 0x0000002004407812 */ /* 0x000fe200078e3cff */
[----:B0-----:R-:W-:-:S04]  /*62b0*/  IMAD.WIDE R6, R70, 0x2, R2 ;  /* 0x0000000246067825 */ /* 0x001fc800078e0202 */
[----:B------:R-:W-:Y:S01]  /*62c0*/  IMAD.MOV.U32 R2, RZ, RZ, R227 ;  /* 0x000000ffff027224 */ /* 0x000fe200078e00e3 */
[----:B------:R0:W2:Y:S01]  /*62d0*/  @!P2 LDG.E.U16 R27, desc[UR14][R6.64] ;  /* 0x0000000e061ba981 */ /* 0x0000a2000c1e1500 */
[----:B------:R-:W-:Y:S01]  /*62e0*/  IMAD.MOV.U32 R3, RZ, RZ, R226 ;  /* 0x000000ffff037224 */ /* 0x000fe200078e00e2 */
[----:B------:R-:W-:Y:S01]  /*62f0*/  LOP3.LUT R248, R249, R248, RZ, 0x3c, !PT ;  /* 0x000000f8f9f87212 */ /* 0x000fe200078e3cff */
[----:B------:R-:W-:Y:S02]  /*6300*/  IMAD.MOV.U32 R232, RZ, RZ, R229 ;  /* 0x000000ffffe87224 */ /* 0x000fe400078e00e5 */
[----:B------:R-:W-:Y:S01]  /*6310*/  IMAD.MOV.U32 R233, RZ, RZ, R228 ;  /* 0x000000ffffe97224 */ /* 0x000fe200078e00e4 */
[----:B------:R-:W-:Y:S01]  /*6320*/  STS.U16 [R64+UR12+0x100], R77 ;  /* 0x0001004d40007988 */ /* 0x000fe2000800040c */
[----:B0-----:R-:W-:Y:S01]  /*6330*/  IMAD.WIDE R6, R70, 0x2, R2 ;  /* 0x0000000246067825 */ /* 0x001fe200078e0202 */
[----:B------:R-:W-:Y:S02]  /*6340*/  PRMT R26, RZ, 0x7610, R26 ;  /* 0x00007610ff1a7816 */ /* 0x000fe4000000001a */
[----:B------:R-:W-:Y:S01]  /*6350*/  STS.U16 [R64+UR12+0x2100], R76 ;  /* 0x0021004c40007988 */ /* 0x000fe2000800040c */
[----:B------:R-:W-:-:S03]  /*6360*/  LOP3.LUT R247, R247, R246, RZ, 0x3c, !PT ;  /* 0x000000f6f7f77212 */ /* 0x000fc600078e3cff */
[----:B------:R0:W2:Y:S01]  /*6370*/  @!P2 LDG.E.U16 R139, desc[UR14][R6.64] ;  /* 0x0000000e068ba981 */ /* 0x0000a2000c1e1500 */
[----:B------:R-:W-:-:S03]  /*6380*/  LOP3.LUT R249, R249, R248, RZ, 0x3c, !PT ;  /* 0x000000f8f9f97212 */ /* 0x000fc600078e3cff */
[----:B------:R-:W-:Y:S01]  /*6390*/  STS.U16 [R64+UR12+0x500], R75 ;  /* 0x0005004b40007988 */ /* 0x000fe2000800040c */
[----:B------:R-:W-:-:S03]  /*63a0*/  LOP3.LUT R246, R247, R246, RZ, 0x3c, !PT ;  /* 0x000000f6f7f67212 */ /* 0x000fc600078e3cff */
[----:B------:R1:W-:Y:S01]  /*63b0*/  STS.U16 [R64+UR12+0x2500], R72 ;  /* 0x0025004840007988 */ /* 0x0003e2000800040c */
[----:B0-----:R-:W-:-:S03]  /*63c0*/  IMAD.WIDE R6, R70, 0x2, R232 ;  /* 0x0000000246067825 */ /* 0x001fc600078e02e8 */
[----:B------:R0:W-:Y:S01]  /*63d0*/  STS.U16 [R64+UR12+0x900], R71 ;  /* 0x0009004740007988 */ /* 0x0001e2000800040c */
[----:B------:R-:W-:Y:S02]  /*63e0*/  PRMT R140, RZ, 0x7610, R140 ;  /* 0x00007610ff8c7816 */ /* 0x000fe4000000008c */
[----:B------:R-:W-:Y:S01]  /*63f0*/  LOP3.LUT R245, R245, R244, RZ, 0x3c, !PT ;  /* 0x000000f4f5f57212 */ /* 0x000fe200078e3cff */
[----:B------:R1:W2:Y:S01]  /*6400*/  @!P2 LDG.E.U16 R26, desc[UR14][R6.64] ;  /* 0x0000000e061aa981 */ /* 0x0002a2000c1e1500 */
[----:B------:R-:W-:Y:S02]  /*6410*/  LOP3.LUT R247, R247, R246, RZ, 0x3c, !PT ;  /* 0x000000f6f7f77212 */ /* 0x000fe400078e3cff */
[----:B------:R-:W-:Y:S02]  /*6420*/  LOP3.LUT R244, R245, R244, RZ, 0x3c, !PT ;  /* 0x000000f4f5f47212 */ /* 0x000fe400078e3cff */
[----:B------:R-:W-:Y:S01]  /*6430*/  PRMT R25, RZ, 0x7610, R25 ;  /* 0x00007610ff197816 */ /* 0x000fe20000000019 */
[----:B-1----:R-:W-:Y:S01]  /*6440*/  IMAD.WIDE R6, R70, 0x2, R248 ;  /* 0x0000000246067825 */ /* 0x002fe200078e02f8 */
[----:B------:R-:W-:-:S02]  /*6450*/  LOP3.LUT R243, R243, R242, RZ, 0x3c, !PT ;  /* 0x000000f2f3f37212 */ /* 0x000fc400078e3cff */
[----:B------:R-:W-:Y:S02]  /*6460*/  LOP3.LUT R245, R245, R244, RZ, 0x3c, !PT ;  /* 0x000000f4f5f57212 */ /* 0x000fe400078e3cff */
[----:B------:R1:W2:Y:S01]  /*6470*/  @!P2 LDG.E.U16 R140, desc[UR14][R6.64] ;  /* 0x0000000e068ca981 */ /* 0x0002a2000c1e1500 */
[C---:B------:R-:W-:Y:S02]  /*6480*/  LOP3.LUT R242, R243.reuse, R242, RZ, 0x3c, !PT ;  /* 0x000000f2f3f27212 */ /* 0x040fe400078e3cff */
[----:B------:R-:W-:Y:S01]  /*6490*/  PRMT R141, RZ, 0x7610, R141 ;  /* 0x00007610ff8d7816 */ /* 0x000fe2000000008d */
[----:B-1----:R-:W-:Y:S01]  /*64a0*/  IMAD.WIDE R6, R70, 0x2, R246 ;  /* 0x0000000246067825 */ /* 0x002fe200078e02f6 */
[----:B------:R-:W-:-:S04]  /*64b0*/  LOP3.LUT R243, R243, R242, RZ, 0x3c, !PT ;  /* 0x000000f2f3f37212 */ /* 0x000fc800078e3cff */
[----:B------:R1:W2:Y:S01]  /*64c0*/  @!P2 LDG.E.U16 R25, desc[UR14][R6.64] ;  /* 0x0000000e0619a981 */ /* 0x0002a2000c1e1500 */
[----:B------:R-:W-:Y:S01]  /*64d0*/  PRMT R24, RZ, 0x7610, R24 ;  /* 0x00007610ff187816 */ /* 0x000fe20000000018 */
[----:B-1----:R-:W-:-:S05]  /*64e0*/  IMAD.WIDE R6, R70, 0x2, R244 ;  /* 0x0000000246067825 */ /* 0x002fca00078e02f4 */
[----:B------:R1:W2:Y:S02]  /*64f0*/  @!P2 LDG.E.U16 R141, desc[UR14][R6.64] ;  /* 0x0000000e068da981 */ /* 0x0002a4000c1e1500 */
[----:B-1----:R-:W-:-:S05]  /*6500*/  IMAD.WIDE R6, R70, 0x2, R242 ;  /* 0x0000000246067825 */ /* 0x002fca00078e02f2 */
[----:B------:R1:W2:Y:S01]  /*6510*/  @!P2 LDG.E.U16 R24, desc[UR14][R6.64] ;  /* 0x0000000e0618a981 */ /* 0x0002a2000c1e1500 */
[----:B----4-:R-:W-:-:S03]  /*6520*/  IMAD.MOV.U32 R19, RZ, RZ, R12 ;  /* 0x000000ffff137224 */ /* 0x010fc600078e000c */
[----:B------:R-:W4:Y:S01]  /*6530*/  LDL.LU R12, [R1+0x3ec] ;  /* 0x0003ec00010c7983 */ /* 0x000f220000300800 */
[----:B------:R-:W-:Y:S02]  /*6540*/  IMAD.MOV.U32 R18, RZ, RZ, R10 ;  /* 0x000000ffff127224 */ /* 0x000fe400078e000a */
[----:B---3--:R-:W-:Y:S02]  /*6550*/  IMAD.MOV.U32 R17, RZ, RZ, R9 ;  /* 0x000000ffff117224 */ /* 0x008fe400078e0009 */
[----:B------:R-:W3:Y:S01]  /*6560*/  LDL.LU R9, [R1+0x3f0] ;  /* 0x0003f00001097983 */ /* 0x000ee20000300800 */
[----:B--2---:R-:W-:-:S03]  /*6570*/  IMAD.MOV.U32 R16, RZ, RZ, R8 ;  /* 0x000000ffff107224 */ /* 0x004fc600078e0008 */
[----:B------:R-:W3:Y:S04]  /*6580*/  LDL.LU R8, [R1+0x3f4] ;  /* 0x0003f40001087983 */ /* 0x000ee80000300800 */
[----:B------:R-:W2:Y:S01]  /*6590*/  LDL.LU R10, [R1+0x3fc] ;  /* 0x0003fc00010a7983 */ /* 0x000ea20000300800 */
[----:B------:R-:W-:Y:S02]  /*65a0*/  IMAD.MOV.U32 R15, RZ, RZ, R14 ;  /* 0x000000ffff0f7224 */ /* 0x000fe400078e000e */
[----:B------:R-:W-:Y:S02]  /*65b0*/  IMAD.MOV.U32 R14, RZ, RZ, R11 ;  /* 0x000000ffff0e7224 */ /* 0x000fe400078e000b */
[----:B------:R-:W2:Y:S04]  /*65c0*/  LDL.LU R11, [R1+0x3f8] ;  /* 0x0003f800010b7983 */ /* 0x000ea80000300800 */
[----:B------:R-:W2:Y:S04]  /*65d0*/  LDL.LU R72, [R1+0x400] ;  /* 0x0004000001487983 */ /* 0x000ea80000300800 */
[----:B0-----:R-:W2:Y:S01]  /*65e0*/  LDL.LU R71, [R1+0x404] ;  /* 0x0004040001477983 */ /* 0x001ea20000300800 */
[----:B------:R-:W-:-:S02]  /*65f0*/  LOP3.LUT R241, R241, R240, RZ, 0x3c, !PT ;  /* 0x000000f0f1f17212 */ /* 0x000fc400078e3cff */
[----:B------:R-:W-:Y:S02]  /*6600*/  LOP3.LUT R239, R239, R238, RZ, 0x3c, !PT ;  /* 0x000000eeefef7212 */ /* 0x000fe400078e3cff */
[----:B------:R-:W-:Y:S02]  /*6610*/  LOP3.LUT R240, R241, R240, RZ, 0x3c, !PT ;  /* 0x000000f0f1f07212 */ /* 0x000fe400078e3cff */
[----:B------:R-:W-:Y:S02]  /*6620*/  LOP3.LUT R238, R239, R238, RZ, 0x3c, !PT ;  /* 0x000000eeefee7212 */ /* 0x000fe400078e3cff */
[----:B------:R-:W-:Y:S02]  /*6630*/  LOP3.LUT R241, R241, R240, RZ, 0x3c, !PT ;  /* 0x000000f0f1f17212 */ /* 0x000fe400078e3cff */
[----:B------:R-:W-:Y:S02]  /*6640*/  PRMT R142, RZ, 0x7610, R142 ;  /* 0x00007610ff8e7816 */ /* 0x000fe4000000008e */
[----:B------:R-:W-:Y:S01]  /*6650*/  LOP3.LUT R237, R237, R236, RZ, 0x3c, !PT ;  /* 0x000000eceded7212 */ /* 0x000fe200078e3cff */
[----:B-1----:R-:W-:Y:S01]  /*6660*/  IMAD.WIDE R6, R70, 0x2, R240 ;  /* 0x0000000246067825 */ /* 0x002fe200078e02f0 */
[----:B------:R-:W-:-:S02]  /*6670*/  LOP3.LUT R239, R239, R238, RZ, 0x3c, !PT ;  /* 0x000000eeefef7212 */ /* 0x000fc400078e3cff */
[----:B------:R-:W-:Y:S02]  /*6680*/  LOP3.LUT R236, R237, R236, RZ, 0x3c, !PT ;  /* 0x000000ecedec7212 */ /* 0x000fe400078e3cff */
[----:B------:R0:W2:Y:S01]  /*6690*/  @!P2 LDG.E.U16 R142, desc[UR14][R6.64] ;  /* 0x0000000e068ea981 */ /* 0x0000a2000c1e1500 */
[----:B------:R-:W-:Y:S02]  /*66a0*/  PRMT R129, RZ, 0x7610, R129 ;  /* 0x00007610ff817816 */ /* 0x000fe40000000081 */
[----:B------:R-:W-:Y:S02]  /*66b0*/  LOP3.LUT R235, R235, R234, RZ, 0x3c, !PT ;  /* 0x000000eaebeb7212 */ /* 0x000fe400078e3cff */
[----:B------:R-:W-:Y:S02]  /*66c0*/  LOP3.LUT R237, R237, R236, RZ, 0x3c, !PT ;  /* 0x000000eceded7212 */ /* 0x000fe400078e3cff */
[----:B------:R-:W-:Y:S01]  /*66d0*/  LOP3.LUT R234, R235, R234, RZ, 0x3c, !PT ;  /* 0x000000eaebea7212 */ /* 0x000fe200078e3cff */
[----:B0-----:R-:W-:Y:S01]  /*66e0*/  IMAD.WIDE R6, R70, 0x2, R238 ;  /* 0x0000000246067825 */ /* 0x001fe200078e02ee */
[----:B------:R-:W-:-:S02]  /*66f0*/  PRMT R143, RZ, 0x7610, R143 ;  /* 0x00007610ff8f7816 */ /* 0x000fc4000000008f */
[----:B------:R-:W-:Y:S02]  /*6700*/  LOP3.LUT R231, R231, R230, RZ, 0x3c, !PT ;  /* 0x000000e6e7e77212 */ /* 0x000fe400078e3cff */
[----:B------:R0:W2:Y:S01]  /*6710*/  @!P2 LDG.E.U16 R129, desc[UR14][R6.64] ;  /* 0x0000000e0681a981 */ /* 0x0000a2000c1e1500 */
[----:B------:R-:W-:Y:S02]  /*6720*/  LOP3.LUT R235, R235, R234, RZ, 0x3c, !PT ;  /* 0x000000eaebeb7212 */ /* 0x000fe400078e3cff */
[C---:B------:R-:W-:Y:S02]  /*6730*/  LOP3.LUT R230, R231.reuse, R230, RZ, 0x3c, !PT ;  /* 0x000000e6e7e67212 */ /* 0x040fe400078e3cff */
[----:B------:R-:W-:Y:S01]  /*6740*/  PRMT R130, RZ, 0x7610, R130 ;  /* 0x00007610ff827816 */ /* 0x000fe20000000082 */
[----:B0-----:R-:W-:Y:S01]  /*6750*/  IMAD.WIDE R6, R70, 0x2, R236 ;  /* 0x0000000246067825 */ /* 0x001fe200078e02ec */
[----:B------:R-:W-:-:S04]  /*6760*/  LOP3.LUT R231, R231, R230, RZ, 0x3c, !PT ;  /* 0x000000e6e7e77212 */ /* 0x000fc800078e3cff */
[----:B------:R0:W2:Y:S01]  /*6770*/  @!P2 LDG.E.U16 R143, desc[UR14][R6.64] ;  /* 0x0000000e068fa981 */ /* 0x0000a2000c1e1500 */
[----:B------:R-:W-:Y:S01]  /*6780*/  PRMT R144, RZ, 0x7610, R144 ;  /* 0x00007610ff907816 */ /* 0x000fe20000000090 */
[----:B------:R-:W-:Y:S02]  /*6790*/  IMAD.MOV.U32 R228, RZ, RZ, R86 ;  /* 0x000000ffffe47224 */ /* 0x000fe400078e0056 */
[----:B0-----:R-:W-:-:S05]  /*67a0*/  IMAD.WIDE R6, R70, 0x2, R234 ;  /* 0x0000000246067825 */ /* 0x001fca00078e02ea */
[----:B------:R0:W2:Y:S01]  /*67b0*/  @!P2 LDG.E.U16 R130, desc[UR14][R6.64] ;  /* 0x0000000e0682a981 */ /* 0x0000a2000c1e1500 */
[----:B------:R-:W-:Y:S01]  /*67c0*/  IMAD.MOV.U32 R229, RZ, RZ, R87 ;  /* 0x000000ffffe57224 */ /* 0x000fe200078e0057 */
[----:B------:R-:W-:Y:S01]  /*67d0*/  PRMT R131, RZ, 0x7610, R131 ;  /* 0x00007610ff837816 */ /* 0x000fe20000000083 */
[----:B0-----:R-:W-:-:S05]  /*67e0*/  IMAD.WIDE R6, R70, 0x2, R230 ;  /* 0x0000000246067825 */ /* 0x001fca00078e02e6 */
[----:B------:R0:W2:Y:S01]  /*67f0*/  @!P2 LDG.E.U16 R144, desc[UR14][R6.64] ;  /* 0x0000000e0690a981 */ /* 0x0000a2000c1e1500 */
[----:B------:R-:W-:Y:S02]  /*6800*/  IMAD.MOV.U32 R226, RZ, RZ, R84 ;  /* 0x000000ffffe27224 */ /* 0x000fe400078e0054 */
        /* <DEDUP_REMOVED lines=37> */
[----:B------:R-:W-:-:S03]  /*6a60*/  PRMT R150, RZ, 0x7610, R150 ;  /* 0x00007610ff967816 */ /* 0x000fc60000000096 */
[----:B------:R-:W-:Y:S01]  /*6a70*/  STS.U16 [R64+UR12+0x2900], R74 ;  /* 0x0029004a40007988 */ /* 0x000fe2000800040c */
[----:B0-----:R-:W-:-:S03]  /*6a80*/  IMAD.WIDE R6, R70, 0x2, R16 ;  /* 0x0000000246067825 */ /* 0x001fc600078e0210 */
[----:B------:R-:W-:Y:S04]  /*6a90*/  STS.U16 [R64+UR12+0xd00], R251 ;  /* 0x000d00fb40007988 */ /* 0x000fe8000800040c */
[----:B------:R0:W2:Y:S01]  /*6aa0*/  @!P2 LDG.E.U16 R135, desc[UR14][R6.64] ;  /* 0x0000000e0687a981 */ /* 0x0000a2000c1e1500 */
[----:B------:R-:W-:-:S03]  /*6ab0*/  PRMT R136, RZ, 0x7610, R136 ;  /* 0x00007610ff887816 */ /* 0x000fc60000000088 */
[----:B------:R1:W-:Y:S01]  /*6ac0*/  STS.U16 [R64+UR12+0x2d00], R252 ;  /* 0x002d00fc40007988 */ /* 0x0003e2000800040c */
[----:B0-----:R-:W-:Y:S01]  /*6ad0*/  IMAD.WIDE R6, R70, 0x2, R14 ;  /* 0x0000000246067825 */ /* 0x001fe200078e020e */
[----:B-1----:R-:W-:-:S04]  /*6ae0*/  LOP3.LUT R64, R4, 0x30, RZ, 0x3c, !PT ;  /* 0x0000003004407812 */ /* 0x002fc800078e3cff */
[----:B------:R4:W2:Y:S01]  /*6af0*/  @!P2 LDG.E.U16 R150, desc[UR14][R6.64] ;  /* 0x0000000e0696a981 */ /* 0x0008a2000c1e1500 */
[----:B------:R-:W-:-:S03]  /*6b00*/  PRMT R151, RZ, 0x7610, R151 ;  /* 0x00007610ff977816 */ /* 0x000fc60000000097 */
[----:B------:R-:W-:Y:S01]  /*6b10*/  STS.U16 [R64+UR12+0x180], R73 ;  /* 0x0001804940007988 */ /* 0x000fe2000800040c */
[----:B----4-:R-:W-:-:S03]  /*6b20*/  IMAD.WIDE R6, R70, 0x2, R12 ;  /* 0x0000000246067825 */ /* 0x010fc600078e020c */
[----:B------:R-:W-:Y:S04]  /*6b30*/  STS.U16 [R64+UR12+0x2180], R69 ;  /* 0x0021804540007988 */ /* 0x000fe8000800040c */
[----:B------:R-:W-:Y:S04]  /*6b40*/  STS.U16 [R64+UR12+0x580], R68 ;  /* 0x0005804440007988 */ /* 0x000fe8000800040c */
[----:B------:R3:W4:Y:S04]  /*6b50*/  @!P2 LDG.E.U16 R136, desc[UR14][R6.64] ;  /* 0x0000000e0688a981 */ /* 0x000728000c1e1500 */
[----:B------:R-:W-:Y:S04]  /*6b60*/  STS.U16 [R64+UR12+0x2580], R67 ;  /* 0x0025804340007988 */ /* 0x000fe8000800040c */
[----:B------:R0:W-:Y:S01]  /*6b70*/  STS.U16 [R64+UR12+0x980], R56 ;  /* 0x0009803840007988 */ /* 0x0001e2000800040c */
[----:B---3--:R-:W-:-:S03]  /*6b80*/  IMAD.WIDE R6, R70, 0x2, R8 ;  /* 0x0000000246067825 */ /* 0x008fc600078e0208 */
[----:B------:R-:W-:Y:S01]  /*6b90*/  STS.U16 [R64+UR12+0x2980], R66 ;  /* 0x0029804240007988 */ /* 0x000fe2000800040c */
[----:B------:R-:W-:Y:S02]  /*6ba0*/  PRMT R252, RZ, 0x7610, R252 ;  /* 0x00007610fffc7816 */ /* 0x000fe400000000fc */
[----:B0-----:R-:W-:Y:S01]  /*6bb0*/  LOP3.LUT R56, R4, 0x40, RZ, 0x3c, !PT ;  /* 0x0000004004387812 */ /* 0x001fe200078e3cff */
[----:B------:R-:W-:Y:S04]  /*6bc0*/  STS.U16 [R64+UR12+0xd80], R65 ;  /* 0x000d804140007988 */ /* 0x000fe8000800040c */
[----:B------:R2:W3:Y:S04]  /*6bd0*/  @!P2 LDG.E.U16 R151, desc[UR14][R6.64] ;  /* 0x0000000e0697a981 */ /* 0x0004e8000c1e1500 */
[----:B------:R-:W-:Y:S04]  /*6be0*/  STS.U16 [R64+UR12+0x2d80], R63 ;  /* 0x002d803f40007988 */ /* 0x000fe8000800040c */
[----:B------:R-:W-:Y:S01]  /*6bf0*/  STS.U16 [R56+UR12+0x200], R62 ;  /* 0x0002003e38007988 */ /* 0x000fe2000800040c */
[----:B--2---:R-:W-:-:S03]  /*6c00*/  IMAD.WIDE R6, R70, 0x2, R10 ;  /* 0x0000000246067825 */ /* 0x004fc600078e020a */
[----:B------:R-:W-:Y:S04]  /*6c10*/  STS.U16 [R56+UR12+0x2200], R61 ;  /* 0x0022003d38007988 */ /* 0x000fe8000800040c */
[----:B------:R-:W-:Y:S04]  /*6c20*/  STS.U16 [R56+UR12+0x600], R60 ;  /* 0x0006003c38007988 */ /* 0x000fe8000800040c */
[----:B------:R-:W-:Y:S04]  /*6c30*/  STS.U16 [R56+UR12+0x2600], R59 ;  /* 0x0026003b38007988 */ /* 0x000fe8000800040c */
[----:B------:R0:W-:Y:S04]  /*6c40*/  STS.U16 [R56+UR12+0xa00], R48 ;  /* 0x000a003038007988 */ /* 0x0001e8000800040c */
[----:B------:R1:W2:Y:S04]  /*6c50*/  @!P2 LDG.E.U16 R252, desc[UR14][R6.64] ;  /* 0x0000000e06fca981 */ /* 0x0002a8000c1e1500 */
[----:B------:R-:W-:Y:S01]  /*6c60*/  STS.U16 [R56+UR12+0x2a00], R58 ;  /* 0x002a003a38007988 */ /* 0x000fe2000800040c */
[----:B0-----:R-:W-:-:S03]  /*6c70*/  LOP3.LUT R48, R4, 0x50, RZ, 0x3c, !PT ;  /* 0x0000005004307812 */ /* 0x001fc600078e3cff */
[----:B------:R-:W-:Y:S04]  /*6c80*/  STS.U16 [R56+UR12+0xe00], R57 ;  /* 0x000e003938007988 */ /* 0x000fe8000800040c */
[----:B------:R-:W-:Y:S01]  /*6c90*/  STS.U16 [R56+UR12+0x2e00], R55 ;  /* 0x002e003738007988 */ /* 0x000fe2000800040c */
[----:B-1----:R-:W-:-:S03]  /*6ca0*/  IMAD.MOV.U32 R6, RZ, RZ, R71 ;  /* 0x000000ffff067224 */ /* 0x002fc600078e0047 */
[----:B------:R-:W-:Y:S01]  /*6cb0*/  STS.U16 [R48+UR12+0x280], R54 ;  /* 0x0002803630007988 */ /* 0x000fe2000800040c */
[----:B------:R-:W-:-:S03]  /*6cc0*/  IMAD.MOV.U32 R7, RZ, RZ, R72 ;  /* 0x000000ffff077224 */ /* 0x000fc600078e0048 */
[----:B------:R-:W-:Y:S01]  /*6cd0*/  STS.U16 [R48+UR12+0x2280], R53 ;  /* 0x0022803530007988 */ /* 0x000fe2000800040c */
[----:B------:R-:W-:-:S03]  /*6ce0*/  PRMT R251, RZ, 0x7610, R251 ;  /* 0x00007610fffb7816 */ /* 0x000fc600000000fb */
[----:B------:R-:W-:Y:S01]  /*6cf0*/  STS.U16 [R48+UR12+0x680], R52 ;  /* 0x0006803430007988 */ /* 0x000fe2000800040c */
[----:B------:R-:W-:-:S03]  /*6d00*/  IMAD.WIDE R70, R70, 0x2, R6 ;  /* 0x0000000246467825 */ /* 0x000fc600078e0206 */
[----:B------:R-:W-:Y:S04]  /*6d10*/  STS.U16 [R48+UR12+0x2680], R51 ;  /* 0x0026803330007988 */ /* 0x000fe8000800040c */
[----:B------:R0:W-:Y:S04]  /*6d20*/  STS.U16 [R48+UR12+0xa80], R40 ;  /* 0x000a802830007988 */ /* 0x0001e8000800040c */
[----:B------:R-:W-:Y:S04]  /*6d30*/  STS.U16 [R48+UR12+0x2a80], R50 ;  /* 0x002a803230007988 */ /* 0x000fe8000800040c */
[----:B------:R-:W3:Y:S01]  /*6d40*/  @!P2 LDG.E.U16 R251, desc[UR14][R70.64] ;  /* 0x0000000e46fba981 */ /* 0x000ee2000c1e1500 */
[----:B0-----:R-:W-:-:S03]  /*6d50*/  LOP3.LUT R40, R4, 0x60, RZ, 0x3c, !PT ;  /* 0x0000006004287812 */ /* 0x001fc600078e3cff */
[----:B------:R-:W-:Y:S04]  /*6d60*/  STS.U16 [R48+UR12+0xe80], R49 ;  /* 0x000e803130007988 */ /* 0x000fe8000800040c */
[----:B------:R-:W-:Y:S04]  /*6d70*/  STS.U16 [R48+UR12+0x2e80], R47 ;  /* 0x002e802f30007988 */ /* 0x000fe8000800040c */
[----:B------:R-:W-:Y:S04]  /*6d80*/  STS.U16 [R40+UR12+0x300], R46 ;  /* 0x0003002e28007988 */ /* 0x000fe8000800040c */
[----:B------:R-:W-:Y:S04]  /*6d90*/  STS.U16 [R40+UR12+0x2300], R45 ;  /* 0x0023002d28007988 */ /* 0x000fe8000800040c */
[----:B------:R-:W-:Y:S04]  /*6da0*/  STS.U16 [R40+UR12+0x700], R44 ;  /* 0x0007002c28007988 */ /* 0x000fe8000800040c */
[----:B------:R-:W-:Y:S04]  /*6db0*/  STS.U16 [R40+UR12+0x2700], R43 ;  /* 0x0027002b28007988 */ /* 0x000fe8000800040c */
[----:B------:R0:W-:Y:S04]  /*6dc0*/  STS.U16 [R40+UR12+0xb00], R31 ;  /* 0x000b001f28007988 */ /* 0x0001e8000800040c */
[----:B------:R-:W-:Y:S01]  /*6dd0*/  STS.U16 [R40+UR12+0x2b00], R42 ;  /* 0x002b002a28007988 */ /* 0x000fe2000800040c */
[----:B0-----:R-:W-:-:S03]  /*6de0*/  LOP3.LUT R31, R4, 0x70, RZ, 0x3c, !PT ;  /* 0x00000070041f7812 */ /* 0x001fc600078e3cff */
[----:B------:R-:W-:Y:S04]  /*6df0*/  STS.U16 [R40+UR12+0xf00], R41 ;  /* 0x000f002928007988 */ /* 0x000fe8000800040c */
        /* <DEDUP_REMOVED lines=10> */
[----:B------:R0:W-:Y:S04]  /*6ea0*/  STS.U16 [R5+UR12+0x4a00], R24 ;  /* 0x004a001805007988 */ /* 0x0001e8000800040c */
[----:B------:R-:W-:Y:S04]  /*6eb0*/  STS.U16 [R5+UR12+0x4400], R27 ;  /* 0x0044001b05007988 */ /* 0x000fe8000800040c */
[----:B------:R1:W-:Y:S04]  /*6ec0*/  STS.U16 [R5+UR12+0x4600], R26 ;  /* 0x0046001a05007988 */ /* 0x0003e8000800040c */
[----:B0-----:R-:W3:Y:S04]  /*6ed0*/  LDL.LU.64 R24, [R1] ;  /* 0x0000000001187983 */ /* 0x001ee80000300a00 */
[----:B------:R-:W-:Y:S04]  /*6ee0*/  STS.U16 [R5+UR12+0x4000], R29 ;  /* 0x0040001d05007988 */ /* 0x000fe8000800040c */
[----:B------:R0:W-:Y:S04]  /*6ef0*/  STS.U16 [R5+UR12+0x4200], R28 ;  /* 0x0042001c05007988 */ /* 0x0001e8000800040c */
[----:B-1----:R-:W3:Y:S04]  /*6f00*/  LDL.LU.64 R26, [R1+0x8] ;  /* 0x00000800011a7983 */ /* 0x002ee80000300a00 */
[----:B0-----:R-:W3:Y:S04]  /*6f10*/  LDL.LU.64 R28, [R1+0x10] ;  /* 0x00001000011c7983 */ /* 0x001ee80000300a00 */
[----:B------:R-:W3:Y:S04]  /*6f20*/  LDL.LU.64 R30, [R1+0x18] ;  /* 0x00001800011e7983 */ /* 0x000ee80000300a00 */
        /* <DEDUP_REMOVED lines=28> */
[----:B------:R0:W-:Y:S04]  /*70f0*/  STS.U16 [R5+UR12+0x5800], R250 ;  /* 0x005800fa05007988 */ /* 0x0001e8000800040c */
[----:B------:R1:W-:Y:S01]  /*7100*/  STS.U16 [R5+UR12+0x4c00], R129 ;  /* 0x004c008105007988 */ /* 0x0003e2000800040c */
[----:B0-----:R-:W-:-:S03]  /*7110*/  LOP3.LUT R250, R5, 0x20, RZ, 0x3c, !PT ;  /* 0x0000002005fa7812 */ /* 0x001fc600078e3cff */
[----:B------:R-:W-:Y:S04]  /*7120*/  STS.U16 [R5+UR12+0x4e00], R130 ;  /* 0x004e008205007988 */ /* 0x000fe8000800040c */
[----:B------:R-:W-:Y:S04]  /*7130*/  STS.U16 [R5+UR12+0x5000], R131 ;  /* 0x0050008305007988 */ /* 0x000fe8000800040c */
[----:B------:R-:W-:Y:S04]  /*7140*/  STS.U16 [R5+UR12+0x5200], R132 ;  /* 0x0052008405007988 */ /* 0x000fe8000800040c */
[----:B------:R-:W-:Y:S04]  /*7150*/  STS.U16 [R5+UR12+0x5400], R133 ;  /* 0x0054008505007988 */ /* 0x000fe8000800040c */
[----:B------:R-:W-:Y:S04]  /*7160*/  STS.U16 [R5+UR12+0x5600], R134 ;  /* 0x0056008605007988 */ /* 0x000fe8000800040c */
[----:B------:R-:W-:Y:S04]  /*7170*/  STS.U16 [R5+UR12+0x5a00], R135 ;  /* 0x005a008705007988 */ /* 0x000fe8000800040c */
[----:B----4-:R-:W-:Y:S04]  /*7180*/  STS.U16 [R5+UR12+0x5c00], R136 ;  /* 0x005c008805007988 */ /* 0x010fe8000800040c */
[----:B--2---:R-:W-:Y:S04]  /*7190*/  STS.U16 [R5+UR12+0x5e00], R252 ;  /* 0x005e00fc05007988 */ /* 0x004fe8000800040c */
        /* <DEDUP_REMOVED lines=14> */
[----:B---3--:R-:W-:Y:S04]  /*7280*/  STS.U16 [R250+UR12+0x5d00], R151 ;  /* 0x005d0097fa007988 */ /* 0x008fe8000800040c */
[----:B------:R0:W-:Y:S01]  /*7290*/  STS.U16 [R250+UR12+0x5f00], R251 ;  /* 0x005f00fbfa007988 */ /* 0x0001e2000800040c */
[----:B------:R2:W-:Y:S06]  /*72a0*/  MEMBAR.ALL.CTA ;  /* 0x0000000000007992 */ /* 0x0005ec0000008000 */
[----:B--2---:R-:W2:Y:S01]  /*72b0*/  FENCE.VIEW.ASYNC.S ;  /* 0x00000000000073c6 */ /* 0x004ea20000000000 */
[----:B------:R-:W-:Y:S01]  /*72c0*/  UMOV UR4, UR13 ;  /* 0x0000000d00047c82 */ /* 0x000fe20008000000 */
[----:B------:R-:W-:-:S02]  /*72d0*/  UMOV UR5, 0x40000040 ;  /* 0x4000004000057882 */ /* 0x000fc40000000000 */
[----:B-1----:R-:W3:Y:S01]  /*72e0*/  LDL.LU R129, [R1+0x5a8] ;  /* 0x0005a80001817983 */ /* 0x002ee20000300800 */
[----:B0-----:R-:W0:Y:S03]  /*72f0*/  LDC R250, c[0x0][0x23c] ;  /* 0x00008f00fffa7b82 */ /* 0x001e260000000800 */
[----:B------:R-:W3:Y:S04]  /*7300*/  LDL.LU R130, [R1+0x5a4] ;  /* 0x0005a40001827983 */ /* 0x000ee80000300800 */
[----:B------:R-:W3:Y:S04]  /*7310*/  LDL.LU R131, [R1+0x5a0] ;  /* 0x0005a00001837983 */ /* 0x000ee80000300800 */
[----:B------:R-:W3:Y:S04]  /*7320*/  LDL.LU R132, [R1+0x59c] ;  /* 0x00059c0001847983 */ /* 0x000ee80000300800 */
[----:B------:R-:W3:Y:S01]  /*7330*/  LDL.LU R133, [R1+0x598] ;  /* 0x0005980001857983 */ /* 0x000ee20000300800 */
[----:B--2---:R-:W-:Y:S06]  /*7340*/  BAR.SYNC.DEFER_BLOCKING 0x0 ;  /* 0x0000000000007b1d */ /* 0x004fec0000010000 */
[----:B------:R-:W3:Y:S04]  /*7350*/  LDL.LU R134, [R1+0x594] ;  /* 0x0005940001867983 */ /* 0x000ee80000300800 */
        /* <DEDUP_REMOVED lines=16> */
[----:B------:R-:W3:Y:S01]  /*7460*/  LDL.LU R151, [R1+0x550] ;  /* 0x0005500001977983 */ /* 0x000ee20000300800 */
[----:B------:R-:W-:-:S06]  /*7470*/  WARPGROUP.ARRIVE ;  /* 0x00000000000079c5 */ /* 0x000fcc0000000000 */
[----:B------:R-:W-:Y:S03]  /*7480*/  HGMMA.64x128x16.F32 R24, gdesc[UR4].tnspA, R24, gsb0 ;  /* 0x21e00000041879f0 */ /* 0x000fe60008000818 */
[----:B------:R-:W-:Y:S02]  /*7490*/  WARPGROUP.DEPBAR.LE gsb0, 0x0 ;  /* 0x00008000000079c5 */ /* 0x000fe40000010000 */
[----:B------:R-:W-:-:S07]  /*74a0*/  WARPGROUP.ARRIVE ;  /* 0x00000000000079c5 */ /* 0x000fce0000000000 */
[----:B------:R-:W-:Y:S01]  /*74b0*/  HGMMA.64x128x16.F32 R24, gdesc[UR8].tnspA, R24, gsb0 ;  /* 0x21e00000081879f0 */ /* 0x000fe20008000818 */
[----:B0-----:R-:W-:-:S04]  /*74c0*/  IMAD.SHL.U32 R250, R250, 0x20, RZ ;  /* 0x00000020fafa7824 */ /* 0x001fc800078e00ff */
[----:B------:R-:W-:-:S04]  /*74d0*/  IMAD.WIDE R6, R250, 0x2, R6 ;  /* 0x00000002fa067825 */ /* 0x000fc800078e0206 */
[----:B------:R-:W-:Y:S01]  /*74e0*/  IMAD.WIDE R10, R250, 0x2, R10 ;  /* 0x00000002fa0a7825 */ /* 0x000fe200078e020a */
[----:B------:R-:W-:Y:S01]  /*74f0*/  UMOV UR18, UR6 ;  /* 0x0000000600127c82 */ /* 0x000fe20008000000 */
[----:B------:R-:W-:Y:S01]  /*7500*/  UMOV UR19, UR7 ;  /* 0x0000000700137c82 */ /* 0x000fe20008000000 */
[----:B------:R-:W-:Y:S02]  /*7510*/  WARPGROUP.DEPBAR.LE gsb0, 0x0 ;  /* 0x00008000000079c5 */ /* 0x000fe40000010000 */
[----:B------:R-:W-:Y:S04]  /*7520*/  STL.64 [R1], R24 ;  /* 0x0000001801007387 */ /* 0x000fe80000100a00 */
        /* <DEDUP_REMOVED lines=30> */
[----:B------:R0:W-:Y:S04]  /*7710*/  STL.64 [R1+0xf8], R86 ;  /* 0x0000f85601007387 */ /* 0x0001e80000100a00 */
[----:B0-----:R-:W2:Y:S04]  /*7720*/  LDL.LU.64 R86, [R1+0x548] ;  /* 0x0005480001567983 */ /* 0x001ea80000300a00 */
[----:B------:R-:W2:Y:S04]  /*7730*/  LDL.LU.64 R84, [R1+0x540] ;  /* 0x0005400001547983 */ /* 0x000ea80000300a00 */
        /* <DEDUP_REMOVED lines=23> */
[----:B------:R-:W2:Y:S01]  /*78b0*/  LDL.LU.64 R36, [R1+0x480] ;  /* 0x0004800001247983 */ /* 0x000ea20000300a00 */
[----:B------:R-:W-:-:S03]  /*78c0*/  IMAD.MOV.U32 R252, RZ, RZ, R26 ;  /* 0x000000fffffc7224 */ /* 0x000fc600078e001a */
[----:B------:R-:W2:Y:S01]  /*78d0*/  LDL.LU.64 R34, [R1+0x478] ;  /* 0x0004780001227983 */ /* 0x000ea20000300a00 */
[----:B------:R-:W-:-:S03]  /*78e0*/  IMAD.MOV.U32 R251, RZ, RZ, R24 ;  /* 0x000000fffffb7224 */ /* 0x000fc600078e0018 */
[----:B------:R-:W2:Y:S04]  /*78f0*/  LDL.LU.64 R32, [R1+0x470] ;  /* 0x0004700001207983 */ /* 0x000ea80000300a00 */
[----:B------:R-:W2:Y:S04]  /*7900*/  LDL.LU.64 R30, [R1+0x468] ;  /* 0x00046800011e7983 */ /* 0x000ea80000300a00 */
[----:B------:R-:W2:Y:S04]  /*7910*/  LDL.LU.64 R28, [R1+0x460] ;  /* 0x00046000011c7983 */ /* 0x000ea80000300a00 */
[----:B------:R-:W2:Y:S04]  /*7920*/  LDL.LU.64 R26, [R1+0x458] ;  /* 0x00045800011a7983 */ /* 0x000ea80000300a00 */
[----:B------:R-:W2:Y:S04]  /*7930*/  LDL.LU.64 R24, [R1+0x450] ;  /* 0x0004500001187983 */ /* 0x000ea80000300a00 */
[----:B------:R1:W5:Y:S04]  /*7940*/  LDL.LU R250, [R1+0x448] ;  /* 0x0004480001fa7983 */ /* 0x0003680000300800 */
[----:B------:R-:W-:Y:S04]  /*7950*/  STL [R1+0x404], R6 ;  /* 0x0004040601007387 */ /* 0x000fe80000100800 */
[----:B------:R0:W-:Y:S02]  /*7960*/  STL [R1+0x400], R7 ;  /* 0x0004000701007387 */ /* 0x0001e40000100800 */
[----:B0-----:R-:W0:Y:S01]  /*7970*/  LDC R7, c[0x0][0x23c] ;  /* 0x00008f00ff077b82 */ /* 0x001e220000000800 */
[----:B------:R-:W-:-:S06]  /*7980*/  WARPGROUP.ARRIVE ;  /* 0x00000000000079c5 */ /* 0x000fcc0000000000 */
[----:B------:R-:W-:Y:S01]  /*7990*/  HGMMA.64x128x16.F32 R152, gdesc[UR16].tnspA, R152, gsb0 ;  /* 0x21e00000109879f0 */ /* 0x000fe20008000898 */
[----:B0-----:R-:W-:-:S04]  /*79a0*/  IMAD.SHL.U32 R7, R7, 0x20, RZ ;  /* 0x0000002007077824 */ /* 0x001fc800078e00ff */
[----:B------:R-:W-:-:S04]  /*79b0*/  IMAD.WIDE R8, R7, 0x2, R8 ;  /* 0x0000000207087825 */ /* 0x000fc800078e0208 */
[----:B------:R-:W-:-:S04]  /*79c0*/  IMAD.WIDE R6, R7, 0x2, R12 ;  /* 0x0000000207067825 */ /* 0x000fc800078e020c */
[----:B------:R-:W-:Y:S02]  /*79d0*/  IMAD.MOV.U32 R12, RZ, RZ, R2 ;  /* 0x000000ffff0c7224 */ /* 0x000fe400078e0002 */
[----:B------:R-:W-:Y:S02]  /*79e0*/  IMAD.MOV.U32 R13, RZ, RZ, R3 ;  /* 0x000000ffff0d7224 */ /* 0x000fe400078e0003 */
[----:B------:R-:W4:Y:S04]  /*79f0*/  LDL.LU.64 R2, [R1+0x440] ;  /* 0x0004400001027983 */ /* 0x000f280000300a00 */
[----:B------:R-:W-:Y:S04]  /*7a00*/  STL [R1+0x3fc], R10 ;  /* 0x0003fc0a01007387 */ /* 0x000fe80000100800 */
[----:B------:R0:W-:Y:S04]  /*7a10*/  STL [R1+0x3f8], R11 ;  /* 0x0003f80b01007387 */ /* 0x0001e80000100800 */
[----:B------:R-:W-:Y:S04]  /*7a20*/  STL [R1+0x3f4], R8 ;  /* 0x0003f40801007387 */ /* 0x000fe80000100800 */
[----:B------:R3:W-:Y:S01]  /*7a30*/  STL [R1+0x3f0], R9 ;  /* 0x0003f00901007387 */ /* 0x0007e20000100800 */
[----:B------:R-:W-:Y:S01]  /*7a40*/  UMOV UR22, UR10 ;  /* 0x0000000a00167c82 */ /* 0x000fe20008000000 */
[----:B------:R-:W-:Y:S01]  /*7a50*/  UMOV UR23, UR11 ;  /* 0x0000000b00177c82 */ /* 0x000fe20008000000 */
[----:B------:R-:W-:Y:S01]  /*7a60*/  UMOV UR26, UR6 ;  /* 0x00000006001a7c82 */ /* 0x000fe20008000000 */
[----:B------:R-:W-:Y:S01]  /*7a70*/  UMOV UR27, UR7 ;  /* 0x00000007001b7c82 */ /* 0x000fe20008000000 */
[----:B0-----:R-:W0:Y:S01]  /*7a80*/  LDC R11, c[0x0][0x23c] ;  /* 0x00008f00ff0b7b82 */ /* 0x001e220000000800 */
[----:B---3--:R-:W3:Y:S01]  /*7a90*/  LDL.LU.64 R8, [R1+0x118] ;  /* 0x0001180001087983 */ /* 0x008ee20000300a00 */
[----:B------:R-:W-:-:S02]  /*7aa0*/  WARPGROUP.DEPBAR.LE gsb0, 0x0 ;  /* 0x00008000000079c5 */ /* 0x000fc40000010000 */
[----:B------:R-:W-:-:S06]  /*7ab0*/  WARPGROUP.ARRIVE ;  /* 0x00000000000079c5 */ /* 0x000fcc0000000000 */
[----:B------:R-:W-:Y:S01]  /*7ac0*/  HGMMA.64x128x16.F32 R152, gdesc[UR20].tnspA, R152, gsb0 ;  /* 0x21e00000149879f0 */ /* 0x000fe20008000898 */
[----:B0-----:R-:W-:-:S04]  /*7ad0*/  IMAD.SHL.U32 R11, R11, 0x20, RZ ;  /* 0x000000200b0b7824 */ /* 0x001fc800078e00ff */
[----:B------:R-:W-:Y:S02]  /*7ae0*/  IMAD.WIDE R10, R11, 0x2, R14 ;  /* 0x000000020b0a7825 */ /* 0x000fe400078e020e */
[----:B------:R-:W0:Y:S01]  /*7af0*/  LDC R15, c[0x0][0x23c] ;  /* 0x00008f00ff0f7b82 */ /* 0x000e220000000800 */
[----:B------:R-:W-:Y:S04]  /*7b00*/  STL [R1+0x3ec], R6 ;  /* 0x0003ec0601007387 */ /* 0x000fe80000100800 */
[----:B------:R1:W-:Y:S01]  /*7b10*/  STL [R1+0x3e8], R7 ;  /* 0x0003e80701007387 */ /* 0x0003e20000100800 */
[----:B0-----:R-:W-:-:S04]  /*7b20*/  IMAD.SHL.U32 R15, R15, 0x20, RZ ;  /* 0x000000200f0f7824 */ /* 0x001fc800078e00ff */
[----:B-1----:R-:W-:Y:S02]  /*7b30*/  IMAD.WIDE R6, R15, 0x2, R16 ;  /* 0x000000020f067825 */ /* 0x002fe400078e0210 */
[----:B------:R-:W2:Y:S01]  /*7b40*/  LDL.LU.64 R16, [R1+0x120] ;  /* 0x0001200001107983 */ /* 0x000ea20000300a00 */
[----:B------:R-:W-:Y:S02]  /*7b50*/  WARPGROUP.DEPBAR.LE gsb0, 0x0 ;  /* 0x00008000000079c5 */ /* 0x000fe40000010000 */
[----:B------:R-:W-:-:S06]  /*7b60*/  WARPGROUP.ARRIVE ;  /* 0x00000000000079c5 */ /* 0x000fcc0000000000 */
[----:B------:R-:W-:Y:S01]  /*7b70*/  HGMMA.64x128x16.F32 R88, gdesc[UR24].tnspA, R88, gsb0 ;  /* 0x21e00000185879f0 */ /* 0x000fe20008000858 */
[----:B------:R-:W-:Y:S04]  /*7b80*/  STL [R1+0x3e0], R10 ;  /* 0x0003e00a01007387 */ /* 0x000fe80000100800 */
[----:B------:R0:W-:Y:S02]  /*7b90*/  STL [R1+0x3dc], R11 ;  /* 0x0003dc0b01007387 */ /* 0x0001e40000100800 */
[----:B0-----:R-:W-:Y:S01]  /*7ba0*/  IMAD.WIDE R10, R15, 0x2, R18 ;  /* 0x000000020f0a7825 */ /* 0x001fe200078e0212 */
[----:B------:R-:W-:Y:S01]  /*7bb0*/  UMOV UR30, UR10 ;  /* 0x0000000a001e7c82 */ /* 0x000fe20008000000 */
[----:B------:R-:W-:Y:S02]  /*7bc0*/  UMOV UR31, UR11 ;  /* 0x0000000b001f7c82 */ /* 0x000fe40008000000 */
[----:B---3--:R-:W-:-:S02]  /*7bd0*/  IMAD.MOV.U32 R18, RZ, RZ, R8 ;  /* 0x000000ffff127224 */ /* 0x008fc400078e0008 */
[----:B------:R-:W-:Y:S02]  /*7be0*/  IMAD.MOV.U32 R19, RZ, RZ, R9 ;  /* 0x000000ffff137224 */ /* 0x000fe400078e0009 */
[C---:B------:R-:W-:Y:S02]  /*7bf0*/  IMAD.WIDE R8, R15.reuse, 0x2, R20 ;  /* 0x000000020f087825 */ /* 0x040fe400078e0214 */
[----:B------:R-:W3:Y:S04]  /*7c00*/  LDL.LU.64 R20, [R1+0x100] ;  /* 0x0001000001147983 */ /* 0x000ee80000300a00 */
[----:B------:R-:W-:Y:S04]  /*7c10*/  STL [R1+0x3d8], R6 ;  /* 0x0003d80601007387 */ /* 0x000fe80000100800 */
[----:B------:R0:W-:Y:S04]  /*7c20*/  STL [R1+0x3d4], R7 ;  /* 0x0003d40701007387 */ /* 0x0001e80000100800 */
[----:B------:R-:W-:Y:S01]  /*7c30*/  STL [R1+0x3d0], R10 ;  /* 0x0003d00a01007387 */ /* 0x000fe20000100800 */
[----:B0-----:R-:W-:-:S04]  /*7c40*/  IMAD.WIDE R6, R15, 0x2, R22 ;  /* 0x000000020f067825 */ /* 0x001fc800078e0216 */
[----:B------:R-:W-:Y:S02]  /*7c50*/  IMAD.MOV.U32 R22, RZ, RZ, R232 ;  /* 0x000000ffff167224 */ /* 0x000fe400078e00e8 */
[----:B------:R-:W-:Y:S02]  /*7c60*/  IMAD.MOV.U32 R23, RZ, RZ, R233 ;  /* 0x000000ffff177224 */ /* 0x000fe400078e00e9 */
[----:B------:R-:W3:Y:S04]  /*7c70*/  LDL.LU.64 R232, [R1+0x438] ;  /* 0x0004380001e87983 */ /* 0x000ee80000300a00 */
[----:B------:R0:W-:Y:S04]  /*7c80*/  STL [R1+0x3cc], R11 ;  /* 0x0003cc0b01007387 */ /* 0x0001e80000100800 */
[----:B------:R-:W-:Y:S04]  /*7c90*/  STL [R1+0x3c4], R8 ;  /* 0x0003c40801007387 */ /* 0x000fe80000100800 */
[----:B------:R1:W-:Y:S01]  /*7ca0*/  STL [R1+0x3c0], R9 ;  /* 0x0003c00901007387 */ /* 0x0003e20000100800 */
[----:B0-----:R-:W-:-:S03]  /*7cb0*/  IMAD.WIDE R10, R15, 0x2, R216 ;  /* 0x000000020f0a7825 */ /* 0x001fc600078e02d8 */
[----:B------:R-:W-:Y:S04]  /*7cc0*/  STL [R1+0x3bc], R6 ;  /* 0x0003bc0601007387 */ /* 0x000fe80000100800 */
[----:B------:R0:W-:Y:S01]  /*7cd0*/  STL [R1+0x3b8], R7 ;  /* 0x0003b80701007387 */ /* 0x0001e20000100800 */
[----:B-1----:R-:W-:-:S03]  /*7ce0*/  IMAD.WIDE R8, R15, 0x2, R218 ;  /* 0x000000020f087825 */ /* 0x002fc600078e02da */
[----:B------:R-:W-:Y:S04]  /*7cf0*/  STL [R1+0x3b4], R10 ;  /* 0x0003b40a01007387 */ /* 0x000fe80000100800 */
[----:B------:R1:W-:Y:S01]  /*7d00*/  STL [R1+0x3b0], R11 ;  /* 0x0003b00b01007387 */ /* 0x0003e20000100800 */
[C---:B0-----:R-:W-:Y:S01]  /*7d10*/  IMAD.WIDE R6, R15.reuse, 0x2, R220 ;  /* 0x000000020f067825 */ /* 0x041fe200078e02dc */
[----:B------:R-:W-:Y:S02]  /*7d20*/  WARPGROUP.DEPBAR.LE gsb0, 0x0 ;  /* 0x00008000000079c5 */ /* 0x000fe40000010000 */
[----:B------:R-:W-:Y:S01]  /*7d30*/  STL [R1+0x3ac], R8 ;  /* 0x0003ac0801007387 */ /* 0x000fe20000100800 */
[----:B------:R-:W-:Y:S01]  /*7d40*/  WARPGROUP.ARRIVE ;  /* 0x00000000000079c5 */ /* 0x000fe20000000000 */
[----:B-1----:R-:W-:-:S02]  /*7d50*/  IMAD.WIDE R10, R15, 0x2, R222 ;  /* 0x000000020f0a7825 */ /* 0x002fc400078e02de */
[----:B------:R0:W-:Y:S03]  /*7d60*/  STL [R1+0x3a8], R9 ;  /* 0x0003a80901007387 */ /* 0x0001e60000100800 */
[----:B------:R-:W-:Y:S01]  /*7d70*/  HGMMA.64x128x16.F32 R88, gdesc[UR28].tnspA, R88, gsb0 ;  /* 0x21e000001c5879f0 */ /* 0x000fe20008000858 */
[----:B------:R-:W-:Y:S04]  /*7d80*/  STL [R1+0x3a4], R6 ;  /* 0x0003a40601007387 */ /* 0x000fe80000100800 */
[----:B------:R1:W-:Y:S04]  /*7d90*/  STL [R1+0x3a0], R7 ;  /* 0x0003a00701007387 */ /* 0x0003e80000100800 */
[----:B------:R-:W-:Y:S01]  /*7da0*/  STL [R1+0x39c], R10 ;  /* 0x00039c0a01007387 */ /* 0x000fe20000100800 */
[----:B0-----:R-:W-:-:S03]  /*7db0*/  IMAD.WIDE R8, R15, 0x2, R228 ;  /* 0x000000020f087825 */ /* 0x001fc600078e02e4 */
[----:B------:R0:W-:Y:S01]  /*7dc0*/  STL [R1+0x140], R11 ;  /* 0x0001400b01007387 */ /* 0x0001e20000100800 */
[----:B-1----:R-:W-:-:S05]  /*7dd0*/  IMAD.WIDE R6, R15, 0x2, R224 ;  /* 0x000000020f067825 */ /* 0x002fca00078e02e0 */
[----:B------:R-:W-:Y:S01]  /*7de0*/  STL [R1+0x13c], R6 ;  /* 0x00013c0601007387 */ /* 0x000fe20000100800 */
[----:B0-----:R-:W-:-:S03]  /*7df0*/  IMAD.WIDE R10, R15, 0x2, R226 ;  /* 0x000000020f0a7825 */ /* 0x001fc600078e02e2 */
[----:B------:R0:W-:Y:S04]  /*7e00*/  STL [R1+0x138], R7 ;  /* 0x0001380701007387 */ /* 0x0001e80000100800 */
[----:B------:R-:W-:Y:S04]  /*7e10*/  STL [R1+0x134], R10 ;  /* 0x0001340a01007387 */ /* 0x000fe80000100800 */
[----:B------:R-:W-:Y:S04]  /*7e20*/  STL [R1+0x130], R11 ;  /* 0x0001300b01007387 */ /* 0x000fe80000100800 */
[----:B------:R-:W-:Y:S04]  /*7e30*/  STL [R1+0x12c], R8 ;  /* 0x00012c0801007387 */ /* 0x000fe80000100800 */
[----:B------:R1:W-:Y:S04]  /*7e40*/  STL [R1+0x128], R9 ;  /* 0x0001280901007387 */ /* 0x0003e80000100800 */
[----:B------:R-:W3:Y:S01]  /*7e50*/  LDL.LU R14, [R1+0x398] ;  /* 0x00039800010e7983 */ /* 0x000ee20000300800 */
[----:B0-----:R-:W-:-:S04]  /*7e60*/  IMAD.WIDE R6, R15, 0x2, R230 ;  /* 0x000000020f067825 */ /* 0x001fc800078e02e6 */
[----:B------:R-:W-:Y:S02]  /*7e70*/  IMAD.MOV.U32 R231, RZ, RZ, R6 ;  /* 0x000000ffffe77224 */ /* 0x000fe400078e0006 */
[----:B------:R-:W-:Y:S02]  /*7e80*/  IMAD.MOV.U32 R230, RZ, RZ, R7 ;  /* 0x000000ffffe67224 */ /* 0x000fe400078e0007 */
[----:B------:R-:W-:-:S04]  /*7e90*/  IMAD.WIDE R6, R15, 0x2, R238 ;  /* 0x000000020f067825 */ /* 0x000fc800078e02ee */
        /* <DEDUP_REMOVED lines=8> */
[----:B----4-:R-:W-:Y:S02]  /*7f20*/  IMAD.WIDE R6, R15, 0x2, R2 ;  /* 0x000000020f067825 */ /* 0x010fe400078e0202 */
[----:B------:R-:W4:Y:S01]  /*7f30*/  LDL.LU.64 R2, [R1+0x430] ;  /* 0x0004300001027983 */ /* 0x000f220000300a00 */
[----:B------:R-:W-:Y:S01]  /*7f40*/  UMOV UR34, UR6 ;  /* 0x0000000600227c82 */ /* 0x000fe20008000000 */
[----:B------:R-:W-:Y:S01]  /*7f50*/  UMOV UR35, UR7 ;  /* 0x0000000700237c82 */ /* 0x000fe20008000000 */
[----:B------:R-:W-:Y:S02]  /*7f60*/  WARPGROUP.DEPBAR.LE gsb0, 0x0 ;  /* 0x00008000000079c5 */ /* 0x000fe40000010000 */
[----:B--2---:R-:W-:-:S06]  /*7f70*/  WARPGROUP.ARRIVE ;  /* 0x00000000000079c5 */ /* 0x004fcc0000000000 */
[----:B------:R-:W-:Y:S01]  /*7f80*/  HGMMA.64x128x16.F32 R24, gdesc[UR32].tnspA, R24, gsb0 ;  /* 0x21e00000201879f0 */ /* 0x000fe20008000818 */
[----:B------:R-:W-:Y:S01]  /*7f90*/  UMOV UR38, UR10 ;  /* 0x0000000a00267c82 */ /* 0x000fe20008000000 */
[----:B------:R-:W-:Y:S01]  /*7fa0*/  UMOV UR39, UR11 ;  /* 0x0000000b00277c82 */ /* 0x000fe20008000000 */
[----:B-1----:R-:W-:-:S04]  /*7fb0*/  IMAD.WIDE R8, R15, 0x2, R236 ;  /* 0x000000020f087825 */ /* 0x002fc800078e02ec */
[----:B------:R-:W-:Y:S02]  /*7fc0*/  IMAD.MOV.U32 R237, RZ, RZ, R8 ;  /* 0x000000ffffed7224 */ /* 0x000fe400078e0008 */
[----:B------:R-:W-:Y:S02]  /*7fd0*/  IMAD.MOV.U32 R236, RZ, RZ, R9 ;  /* 0x000000ffffec7224 */ /* 0x000fe400078e0009 */
[----:B------:R-:W-:-:S04]  /*7fe0*/  IMAD.WIDE R8, R15, 0x2, R246 ;  /* 0x000000020f087825 */ /* 0x000fc800078e02f6 */
[----:B------:R-:W-:Y:S02]  /*7ff0*/  IMAD.MOV.U32 R247, RZ, RZ, R8 ;  /* 0x000000fffff77224 */ /* 0x000fe400078e0008 */
[----:B------:R-:W-:Y:S02]  /*8000*/  IMAD.MOV.U32 R246, RZ, RZ, R9 ;  /* 0x000000fffff67224 */ /* 0x000fe400078e0009 */
[----:B------:R-:W-:-:S04]  /*8010*/  IMAD.WIDE R8, R15, 0x2, R12 ;  /* 0x000000020f087825 */ /* 0x000fc800078e020c */
[----:B------:R-:W-:-:S04]  /*8020*/  IMAD.WIDE R10, R15, 0x2, R234 ;  /* 0x000000020f0a7825 */ /* 0x000fc800078e02ea */
[----:B------:R-:W-:Y:S02]  /*8030*/  IMAD.MOV.U32 R235, RZ, RZ, R10 ;  /* 0x000000ffffeb7224 */ /* 0x000fe400078e000a */
[----:B------:R-:W-:Y:S02]  /*8040*/  IMAD.MOV.U32 R234, RZ, RZ, R11 ;  /* 0x000000ffffea7224 */ /* 0x000fe400078e000b */
[----:B------:R-:W-:Y:S01]  /*8050*/  IMAD.WIDE R10, R15, 0x2, R240 ;  /* 0x000000020f0a7825 */ /* 0x000fe200078e02f0 */
[----:B------:R-:W-:Y:S02]  /*8060*/  WARPGROUP.DEPBAR.LE gsb0, 0x0 ;  /* 0x00008000000079c5 */ /* 0x000fe40000010000 */
[----:B------:R-:W-:-:S06]  /*8070*/  WARPGROUP.ARRIVE ;  /* 0x00000000000079c5 */ /* 0x000fcc0000000000 */
[----:B------:R-:W-:Y:S01]  /*8080*/  HGMMA.64x128x16.F32 R24, gdesc[UR36].tnspA, R24, gsb0 ;  /* 0x21e00000241879f0 */ /* 0x000fe20008000818 */
[C---:B---3--:R-:W-:Y:S02]  /*8090*/  IMAD.WIDE R12, R15.reuse, 0x2, R232 ;  /* 0x000000020f0c7825 */ /* 0x048fe400078e02e8 */
[----:B------:R1:W5:Y:S02]  /*80a0*/  LDL.LU.64 R232, [R1+0x428] ;  /* 0x0004280001e87983 */ /* 0x0003640000300a00 */
        /* <DEDUP_REMOVED lines=8> */
[----:B------:R-:W-:Y:S02]  /*8130*/  IMAD.MOV.U32 R227, RZ, RZ, R8 ;  /* 0x000000ffffe37224 */ /* 0x000fe400078e0008 */
[----:B------:R-:W-:Y:S02]  /*8140*/  IMAD.MOV.U32 R226, RZ, RZ, R9 ;  /* 0x000000ffffe27224 */ /* 0x000fe400078e0009 */
[----:B------:R-:W-:Y:S02]  /*8150*/  IMAD.MOV.U32 R225, RZ, RZ, R6 ;  /* 0x000000ffffe17224 */ /* 0x000fe400078e0006 */
[----:B------:R-:W-:-:S02]  /*8160*/  IMAD.MOV.U32 R224, RZ, RZ, R7 ;  /* 0x000000ffffe07224 */ /* 0x000fc400078e0007 */
[----:B------:R-:W-:-:S05]  /*8170*/  VIADD R14, R14, 0xffffffff ;  /* 0xffffffff0e0e7836 */ /* 0x000fca0000000000 */
[----:B------:R0:W-:Y:S01]  /*8180*/  STL [R1+0x398], R14 ;  /* 0x0003980e01007387 */ /* 0x0001e20000100800 */
[----:B------:R-:W-:Y:S02]  /*8190*/  ISETP.NE.U32.AND P0, PT, R14, RZ, PT ;  /* 0x000000ff0e00720c */ /* 0x000fe40003f05070 */
[----:B0-----:R-:W0:Y:S01]  /*81a0*/  LDC R14, c[0x0][0x238] ;  /* 0x00008e00ff0e7b82 */ /* 0x001e220000000800 */
[----:B------:R-:W-:-:S04]  /*81b0*/  IMAD.WIDE R10, R15, 0x2, R20 ;  /* 0x000000020f0a7825 */ /* 0x000fc800078e0214 */
[----:B------:R-:W-:-:S04]  /*81c0*/  IMAD.WIDE R8, R15, 0x2, R18 ;  /* 0x000000020f087825 */ /* 0x000fc800078e0212 */
[----:B------:R-:W-:-:S04]  /*81d0*/  IMAD.WIDE R6, R15, 0x2, R16 ;  /* 0x000000020f067825 */ /* 0x000fc800078e0210 */
[----:B------:R-:W-:Y:S02]  /*81e0*/  IMAD.MOV.U32 R223, RZ, RZ, R12 ;  /* 0x000000ffffdf7224 */ /* 0x000fe400078e000c */
[----:B------:R-:W-:Y:S02]  /*81f0*/  IMAD.MOV.U32 R222, RZ, RZ, R13 ;  /* 0x000000ffffde7224 */ /* 0x000fe400078e000d */
[----:B------:R-:W-:Y:S02]  /*8200*/  IMAD.MOV.U32 R221, RZ, RZ, R10 ;  /* 0x000000ffffdd7224 */ /* 0x000fe400078e000a */
[----:B------:R-:W-:Y:S02]  /*8210*/  IMAD.MOV.U32 R220, RZ, RZ, R11 ;  /* 0x000000ffffdc7224 */ /* 0x000fe400078e000b */
[----:B0-----:R-:W-:Y:S02]  /*8220*/  IMAD.SHL.U32 R14, R14, 0x20, RZ ;  /* 0x000000200e0e7824 */ /* 0x001fe400078e00ff */
[----:B------:R-:W-:-:S02]  /*8230*/  IMAD.MOV.U32 R219, RZ, RZ, R8 ;  /* 0x000000ffffdb7224 */ /* 0x000fc400078e0008 */
[----:B------:R-:W-:Y:S02]  /*8240*/  IMAD.MOV.U32 R218, RZ, RZ, R9 ;  /* 0x000000ffffda7224 */ /* 0x000fe400078e0009 */
[----:B------:R-:W-:Y:S02]  /*8250*/  IMAD.MOV.U32 R217, RZ, RZ, R6 ;  /* 0x000000ffffd97224 */ /* 0x000fe400078e0006 */
[----:B------:R-:W-:Y:S02]  /*8260*/  IMAD.MOV.U32 R216, RZ, RZ, R7 ;  /* 0x000000ffffd87224 */ /* 0x000fe400078e0007 */
[----:B------:R-:W-:Y:S02]  /*8270*/  VIADD R0, R0, 0xffffffe0 ;  /* 0xffffffe000007836 */ /* 0x000fe40000000000 */
[----:B----4-:R-:W-:Y:S01]  /*8280*/  IMAD.WIDE R2, R14, 0x2, R2 ;  /* 0x000000020e027825 */ /* 0x010fe200078e0202 */
[----:B------:R-:W-:Y:S02]  /*8290*/  WARPGROUP.DEPBAR.LE gsb0, 0x0 ;  /* 0x00008000000079c5 */ /* 0x000fe40000010000 */
[----:B-1----:R-:W-:Y:S05]  /*82a0*/  @P0 BRA `(.L_x_1) ;  /* 0xffffffc0003c0947 */ /* 0x002fea000383ffff */
[----:B------:R-:W2:Y:S04]  /*82b0*/  LDL.LU R19, [R1+0xf4] ;  /* 0x0000f40001137983 */ /* 0x000ea80000300800 */
[----:B------:R-:W3:Y:S04]  /*82c0*/  LDL.LU R17, [R1+0xf8] ;  /* 0x0000f80001117983 */ /* 0x000ee80000300800 */
[----:B------:R-:W4:Y:S04]  /*82d0*/  LDL.LU R16, [R1+0xf0] ;  /* 0x0000f00001107983 */ /* 0x000f280000300800 */
        /* <DEDUP_REMOVED lines=40> */
[----:B------:R-:W4:Y:S01]  /*8560*/  LDL.LU R222, [R1+0x14] ;  /* 0x0000140001de7983 */ /* 0x000f220000300800 */
[----:B------:R-:W-:-:S03]  /*8570*/  F2FP.F16.F32.PACK_AB R219, R87, R215 ;  /* 0x000000d757db723e */ /* 0x000fc600000000ff */
[----:B------:R-:W4:Y:S04]  /*8580*/  LDL.LU R220, [R1+0x18] ;  /* 0x0000180001dc7983 */ /* 0x000f280000300800 */
[----:B------:R-:W4:Y:S01]  /*8590*/  LDL.LU R0, [R1+0x10] ;  /* 0x0000100001007983 */ /* 0x000f220000300800 */
[----:B------:R-:W-:-:S03]  /*85a0*/  F2FP.F16.F32.PACK_AB R218, R85, R213 ;  /* 0x000000d555da723e */ /* 0x000fc600000000ff */
[----:B------:R-:W4:Y:S04]  /*85b0*/  LDL.LU R2, [R1+0xc] ;  /* 0x00000c0001027983 */ /* 0x000f280000300800 */
[----:B------:R-:W4:Y:S04]  /*85c0*/  LDL.LU R3, [R1+0x4] ;  /* 0x0000040001037983 */ /* 0x000f280000300800 */
[----:B------:R-:W4:Y:S04]  /*85d0*/  LDL.LU R87, [R1+0xb0] ;  /* 0x0000b00001577983 */ /* 0x000f280000300800 */
[----:B------:R-:W4:Y:S04]  /*85e0*/  LDL.LU R215, [R1+0x88] ;  /* 0x0000880001d77983 */ /* 0x000f280000300800 */
[----:B------:R-:W4:Y:S04]  /*85f0*/  LDL.LU R85, [R1+0xac] ;  /* 0x0000ac0001557983 */ /* 0x000f280000300800 */
[----:B------:R-:W4:Y:S01]  /*8600*/  LDL.LU R213, [R1+0x84] ;  /* 0x0000840001d57983 */ /* 0x000f220000300800 */
[----:B------:R-:W-:-:S02]  /*8610*/  F2FP.F16.F32.PACK_AB R11, R83, R211 ;  /* 0x000000d3530b723e */ /* 0x000fc400000000ff */
[----:B--2---:R-:W-:Y:S02]  /*8620*/  F2FP.F16.F32.PACK_AB R216, R149, R19 ;  /* 0x0000001395d8723e */ /* 0x004fe400000000ff */
[----:B------:R-:W-:Y:S02]  /*8630*/  F2FP.F16.F32.PACK_AB R19, R86, R214 ;  /* 0x000000d65613723e */ /* 0x000fe400000000ff */
[----:B---3--:R-:W-:Y:S02]  /*8640*/  F2FP.F16.F32.PACK_AB R17, R150, R17 ;  /* 0x000000119611723e */ /* 0x008fe400000000ff */
[----:B----4-:R-:W-:Y:S01]  /*8650*/  F2FP.F16.F32.PACK_AB R16, R148, R16 ;  /* 0x000000109410723e */ /* 0x010fe200000000ff */
[----:B------:R-:W-:Y:S01]  /*8660*/  IMAD.MOV.U32 R83, RZ, RZ, R10 ;  /* 0x000000ffff537224 */ /* 0x000fe200078e000a */
[----:B------:R-:W-:Y:S02]  /*8670*/  F2FP.F16.F32.PACK_AB R10, R81, R209 ;  /* 0x000000d1510a723e */ /* 0x000fe400000000ff */
[----:B------:R-:W-:-:S02]  /*8680*/  F2FP.F16.F32.PACK_AB R217, R151, R18 ;  /* 0x0000001297d9723e */ /* 0x000fc400000000ff */
[----:B------:R-:W2:Y:S01]  /*8690*/  LDL.LU R151, [R1+0x8c] ;  /* 0x00008c0001977983 */ /* 0x000ea20000300800 */
[----:B------:R-:W-:-:S03]  /*86a0*/  F2FP.F16.F32.PACK_AB R18, R84, R212 ;  /* 0x000000d45412723e */ /* 0x000fc600000000ff */
[----:B------:R-:W3:Y:S04]  /*86b0*/  LDL.LU R149, [R1+0x90] ;  /* 0x0000900001957983 */ /* 0x000ee80000300800 */
[----:B------:R-:W4:Y:S04]  /*86c0*/  LDL.LU R86, [R1+0xb8] ;  /* 0x0000b80001567983 */ /* 0x000f280000300800 */
[----:B------:R-:W2:Y:S04]  /*86d0*/  LDL.LU R214, [R1+0x98] ;  /* 0x0000980001d67983 */ /* 0x000ea80000300800 */
[----:B------:R-:W2:Y:S04]  /*86e0*/  LDL.LU R84, [R1+0xa4] ;  /* 0x0000a40001547983 */ /* 0x000ea80000300800 */
[----:B------:R-:W2:Y:S04]  /*86f0*/  LDL.LU R212, [R1+0x94] ;  /* 0x0000940001d47983 */ /* 0x000ea80000300800 */
[----:B------:R-:W2:Y:S04]  /*8700*/  LDL.LU R150, [R1+0x9c] ;  /* 0x00009c0001967983 */ /* 0x000ea80000300800 */
[----:B------:R-:W2:Y:S04]  /*8710*/  LDL.LU R148, [R1+0xa0] ;  /* 0x0000a00001947983 */ /* 0x000ea80000300800 */
[----:B------:R-:W2:Y:S01]  /*8720*/  LDL.LU R211, [R1+0xa8] ;  /* 0x0000a80001d37983 */ /* 0x000ea20000300800 */
[----:B------:R-:W-:Y:S01]  /*8730*/  F2FP.F16.F32.PACK_AB R4, R144, R15 ;  /* 0x0000000f9004723e */ /* 0x000fe200000000ff */
[----:B------:R-:W-:-:S02]  /*8740*/  IMAD.MOV.U32 R81, RZ, RZ, R6 ;  /* 0x000000ffff517224 */ /* 0x000fc400078e0006 */
[----:B------:R-:W2:Y:S01]  /*8750*/  LDL.LU R209, [R1+0xb4] ;  /* 0x0000b40001d17983 */ /* 0x000ea20000300800 */
[----:B------:R-:W-:Y:S01]  /*8760*/  F2FP.F16.F32.PACK_AB R9, R147, R9 ;  /* 0x000000099309723e */ /* 0x000fe200000000ff */
[----:B------:R-:W-:Y:S01]  /*8770*/  IMAD.MOV.U32 R147, RZ, RZ, R7 ;  /* 0x000000ffff937224 */ /* 0x000fe200078e0007 */
[----:B------:R-:W-:Y:S02]  /*8780*/  F2FP.F16.F32.PACK_AB R15, R79, R207 ;  /* 0x000000cf4f0f723e */ /* 0x000fe400000000ff */
[----:B------:R-:W-:Y:S02]  /*8790*/  F2FP.F16.F32.PACK_AB R79, R75, R203 ;  /* 0x000000cb4b4f723e */ /* 0x000fe400000000ff */
[----:B------:R-:W-:Y:S01]  /*87a0*/  F2FP.F16.F32.PACK_AB R7, R82, R210 ;  /* 0x000000d25207723e */ /* 0x000fe200000000ff */
[----:B------:R-:W-:Y:S01]  /*87b0*/  IMAD.MOV.U32 R82, RZ, RZ, R13 ;  /* 0x000000ffff527224 */ /* 0x000fe200078e000d */
[----:B------:R-:W-:Y:S02]  /*87c0*/  F2FP.F16.F32.PACK_AB R75, R74, R202 ;  /* 0x000000ca4a4b723e */ /* 0x000fe400000000ff */
[----:B------:R-:W-:-:S02]  /*87d0*/  F2FP.F16.F32.PACK_AB R74, R72, R200 ;  /* 0x000000c8484a723e */ /* 0x000fc400000000ff */
[----:B------:R-:W-:Y:S02]  /*87e0*/  F2FP.F16.F32.PACK_AB R72, R136, R83 ;  /* 0x000000538848723e */ /* 0x000fe400000000ff */
[----:B------:R-:W-:Y:S02]  /*87f0*/  F2FP.F16.F32.PACK_AB R83, R71, R199 ;  /* 0x000000c74753723e */ /* 0x000fe400000000ff */
[----:B------:R-:W-:Y:S02]  /*8800*/  F2FP.F16.F32.PACK_AB R5, R146, R14 ;  /* 0x0000000e9205723e */ /* 0x000fe400000000ff */
[----:B------:R-:W-:Y:S02]  /*8810*/  F2FP.F16.F32.PACK_AB R71, R70, R198 ;  /* 0x000000c64647723e */ /* 0x000fe400000000ff */
[----:B------:R-:W-:Y:S02]  /*8820*/  F2FP.F16.F32.PACK_AB R14, R77, R205 ;  /* 0x000000cd4d0e723e */ /* 0x000fe400000000ff */
[----:B------:R-:W-:-:S02]  /*8830*/  F2FP.F16.F32.PACK_AB R70, R68, R196 ;  /* 0x000000c44446723e */ /* 0x000fc400000000ff */
[----:B------:R-:W-:Y:S02]  /*8840*/  F2FP.F16.F32.PACK_AB R77, R139, R82 ;  /* 0x000000528b4d723e */ /* 0x000fe400000000ff */
[----:B------:R-:W-:Y:S02]  /*8850*/  F2FP.F16.F32.PACK_AB R82, R69, R197 ;  /* 0x000000c54552723e */ /* 0x000fe400000000ff */
[----:B------:R-:W-:Y:S01]  /*8860*/  F2FP.F16.F32.PACK_AB R8, R145, R8 ;  /* 0x000000089108723e */ /* 0x000fe200000000ff */
[----:B------:R-:W-:Y:S01]  /*8870*/  IMAD.MOV.U32 R145, RZ, RZ, R12 ;  /* 0x000000ffff917224 */ /* 0x000fe200078e000c */
[----:B------:R-:W-:Y:S02]  /*8880*/  F2FP.F16.F32.PACK_AB R13, R143, R22 ;  /* 0x000000168f0d723e */ /* 0x000fe400000000ff */
        /* <DEDUP_REMOVED lines=44> */
[----:B---3--:R-:W-:Y:S02]  /*8b50*/  F2FP.F16.F32.PACK_AB R60, R124, R149 ;  /* 0x000000957c3c723e */ /* 0x008fe400000000ff */
[----:B------:R-:W-:Y:S02]  /*8b60*/  F2FP.F16.F32.PACK_AB R124, R121, R213 ;  /* 0x000000d5797c723e */ /* 0x000fe400000000ff */
[----:B----4-:R-:W-:Y:S02]  /*8b70*/  F2FP.F16.F32.PACK_AB R69, R134, R86 ;  /* 0x000000568645723e */ /* 0x010fe400000000ff */
[----:B------:R-:W-:Y:S02]  /*8b80*/  F2FP.F16.F32.PACK_AB R86, R65, R193 ;  /* 0x000000c14156723e */ /* 0x000fe400000000ff */
[----:B------:R-:W-:Y:S02]  /*8b90*/  F2FP.F16.F32.PACK_AB R121, R119, R235 ;  /* 0x000000eb7779723e */ /* 0x000fe400000000ff */
[----:B------:R-:W-:-:S02]  /*8ba0*/  F2FP.F16.F32.PACK_AB R119, R51, R179 ;  /* 0x000000b33377723e */ /* 0x000fc400000000ff */
[----:B--2---:R-:W-:Y:S02]  /*8bb0*/  F2FP.F16.F32.PACK_AB R84, R129, R84 ;  /* 0x000000548154723e */ /* 0x004fe400000000ff */
        /* <DEDUP_REMOVED lines=49> */
[----:B------:R-:W-:-:S07]  /*8ed0*/  F2FP.F16.F32.PACK_AB R39, R26, R154 ;  /* 0x0000009a1a27723e */ /* 0x000fce00000000ff */
.L_x_0:
[----:B------:R-:W0:Y:S01]  /*8ee0*/  S2R R24, SR_TID.X ;  /* 0x0000000000187919 */ /* 0x000e220000002100 */
[C---:B-----5:R-:W-:Y:S01]  /*8ef0*/  VIADD R25, R232.reuse, 0x7f ;  /* 0x0000007fe8197836 */ /* 0x060fe20000000000 */
[----:B------:R-:W-:Y:S01]  /*8f00*/  ULDC UR4, c[0x0][0x22c] ;  /* 0x00008b0000047ab9 */ /* 0x000fe20000000800 */
[----:B------:R-:W-:Y:S01]  /*8f10*/  VIADD R26, R232, 0x1 ;  /* 0x00000001e81a7836 */ /* 0x000fe20000000000 */
[----:B------:R-:W-:Y:S01]  /*8f20*/  ULDC.64 UR28, c[0x0][0x228] ;  /* 0x00008a00001c7ab9 */ /* 0x000fe20000000a00 */
[----:B------:R-:W-:Y:S01]  /*8f30*/  ULDC.64 UR6, c[0x0][0x228] ;  /* 0x00008a0000067ab9 */ /* 0x000fe20000000a00 */
[----:B------:R-:W-:Y:S01]  /*8f40*/  ISETP.GE.AND P2, PT, R25, UR29, PT ;  /* 0x0000001d19007c0c */ /* 0x000fe2000bf46270 */
[----:B------:R-:W-:Y:S01]  /*8f50*/  ULDC.64 UR30, c[0x0][0x228] ;  /* 0x00008a00001e7ab9 */ /* 0x000fe20000000a00 */
[----:B------:R-:W-:Y:S01]  /*8f60*/  ISETP.GE.AND P0, PT, R26, UR4, PT ;  /* 0x000000041a007c0c */ /* 0x000fe2000bf06270 */
[----:B------:R-:W-:Y:S01]  /*8f70*/  ULDC UR4, c[0x0][0x22c] ;  /* 0x00008b0000047ab9 */ /* 0x000fe20000000800 */
[----:B------:R-:W-:Y:S01]  /*8f80*/  ISETP.GE.AND P3, PT, R233, UR6, PT ;  /* 0x00000006e9007c0c */ /* 0x000fe2000bf66270 */
[----:B------:R-:W-:Y:S01]  /*8f90*/  ULDC.64 UR24, c[0x0][0x228] ;  /* 0x00008a0000187ab9 */ /* 0x000fe20000000a00 */
[----:B------:R-:W-:Y:S01]  /*8fa0*/  ULDC UR26, c[0x0][0x248] ;  /* 0x00009200001a7ab9 */ /* 0x000fe20000000800 */
[----:B------:R-:W-:Y:S01]  /*8fb0*/  ULDC.64 UR22, c[0x0][0x228] ;  /* 0x00008a0000167ab9 */ /* 0x000fe20000000a00 */
[----:B------:R-:W-:Y:S01]  /*8fc0*/  ISETP.LT.AND P3, PT, R232, UR31, !P3 ;  /* 0x0000001fe8007c0c */ /* 0x000fe2000df61270 */
[----:B------:R-:W-:Y:S01]  /*8fd0*/  ULDC.64 UR20, c[0x0][0x228] ;  /* 0x00008a0000147ab9 */ /* 0x000fe20000000a00 */
[----:B------:R-:W-:Y:S01]  /*8fe0*/  ULDC.64 UR18, c[0x0][0x228] ;  /* 0x00008a0000127ab9 */ /* 0x000fe20000000a00 */
[----:B------:R-:W-:Y:S01]  /*8ff0*/  ULDC.64 UR16, c[0x0][0x228] ;  /* 0x00008a0000107ab9 */ /* 0x000fe20000000a00 */
[----:B------:R-:W-:Y:S01]  /*9000*/  ULDC.64 UR10, c[0x0][0x228] ;  /* 0x00008a00000a7ab9 */ /* 0x000fe20000000a00 */
[----:B------:R-:W-:Y:S01]  /*9010*/  ULDC.64 UR8, c[0x0][0x228] ;  /* 0x00008a0000087ab9 */ /* 0x000fe20000000a00 */
[----:B0-----:R-:W-:-:S02]  /*9020*/  IMAD.SHL.U32 R0, R24, 0x10, RZ ;  /* 0x0000001018007824 */ /* 0x001fc400078e00ff */
[----:B------:R-:W-:-:S03]  /*9030*/  IMAD.SHL.U32 R2, R24, 0x40, RZ ;  /* 0x0000004018027824 */ /* 0x000fc600078e00ff */
[----:B------:R-:W-:Y:S02]  /*9040*/  LOP3.LUT R0, R0, 0xf0, RZ, 0xc0, !PT ;  /* 0x000000f000007812 */ /* 0x000fe400078ec0ff */
[----:B------:R-:W-:Y:S01]  /*9050*/  LOP3.LUT R3, R2, 0x400, RZ, 0xc0, !PT ;  /* 0x0000040002037812 */ /* 0x000fe200078ec0ff */
[----:B------:R-:W-:-:S03]  /*9060*/  VIADD R2, R232, 0x2 ;  /* 0x00000002e8027836 */ /* 0x000fc60000000000 */
[----:B------:R-:W-:Y:S02]  /*9070*/  IADD3 R0, R3, UR12, R0 ;  /* 0x0000000c03007c10 */ /* 0x000fe4000fffe000 */
[C---:B------:R-:W-:Y:S02]  /*9080*/  LOP3.LUT R3, R24.reuse, 0x60, RZ, 0xc0, !PT ;  /* 0x0000006018037812 */ /* 0x040fe400078ec0ff */
[----:B------:R-:W-:Y:S01]  /*9090*/  LOP3.LUT R24, R24, 0x7f, RZ, 0xc0, !PT ;  /* 0x0000007f18187812 */ /* 0x000fe200078ec0ff */
[----:B------:R-:W-:Y:S01]  /*90a0*/  BAR.SYNC.DEFER_BLOCKING 0x0 ;  /* 0x0000000000007b1d */ /* 0x000fe20000010000 */
[----:B------:R-:W-:Y:S01]  /*90b0*/  ISETP.GE.AND P5, PT, R2, UR4, PT ;  /* 0x0000000402007c0c */ /* 0x000fe2000bfa6270 */
[----:B------:R-:W-:Y:S01]  /*90c0*/  IMAD R140, R3, 0x8, R0 ;  /* 0x00000008038c7824 */ /* 0x000fe200078e0200 */
[----:B------:R-:W-:Y:S01]  /*90d0*/  LEA R0, R24, UR12, 0x4 ;  /* 0x0000000c18007c11 */ /* 0x000fe2000f8e20ff */
[----:B------:R-:W-:Y:S02]  /*90e0*/  VIADD R2, R232, 0x3 ;  /* 0x00000003e8027836 */ /* 0x000fe40000000000 */
[----:B------:R-:W-:Y:S01]  /*90f0*/  ULDC UR4, c[0x0][0x22c] ;  /* 0x00008b0000047ab9 */ /* 0x000fe20000000800 */
[----:B------:R-:W-:-:S02]  /*9100*/  ULDC.64 UR12, c[0x0][0x228] ;  /* 0x00008a00000c7ab9 */ /* 0x000fc40000000a00 */
[----:B------:R-:W-:Y:S01]  /*9110*/  ISETP.GE.AND P1, PT, R2, UR4, PT ;  /* 0x0000000402007c0c */ /* 0x000fe2000bf26270 */
[----:B------:R-:W-:Y:S01]  /*9120*/  ULDC.64 UR4, c[0x0][0x220] ;  /* 0x0000880000047ab9 */ /* 0x000fe20000000a00 */
[----:B------:R-:W0:Y:S01]  /*9130*/  LDC R2, c[0x0][0x244] ;  /* 0x00009100ff027b82 */ /* 0x000e220000000800 */
[----:B------:R-:W-:Y:S07]  /*9140*/  STSM.16.M88.4 [R140], R36 ;  /* 0x000000248c007844 */ /* 0x000fee0000000200 */
[----:B------:R-:W-:Y:S01]  /*9150*/  BAR.SYNC.DEFER_BLOCKING 0x0 ;  /* 0x0000000000007b1d */ /* 0x000fe20000010000 */
[----:B0-----:R-:W-:-:S05]  /*9160*/  IMAD R3, R233, R2, RZ ;  /* 0x00000002e9037224 */ /* 0x001fca00078e02ff */
[----:B------:R-:W0:Y:S02]  /*9170*/  LDS.128 R24, [R0] ;  /* 0x0000000000187984 */ /* 0x000e240000000c00 */
[----:B------:R-:W-:Y:S06]  /*9180*/  BAR.SYNC.DEFER_BLOCKING 0x0 ;  /* 0x0000000000007b1d */ /* 0x000fec0000010000 */
[----:B------:R-:W-:Y:S02]  /*9190*/  STSM.16.M88.4 [R140], R40 ;  /* 0x000000288c007844 */ /* 0x000fe40000000200 */
[----:B------:R-:W-:Y:S06]  /*91a0*/  BAR.SYNC.DEFER_BLOCKING 0x0 ;  /* 0x0000000000007b1d */ /* 0x000fec0000010000 */
[----:B------:R-:W1:Y:S02]  /*91b0*/  LDS.128 R28, [R0] ;  /* 0x00000000001c7984 */ /* 0x000e640000000c00 */
[----:B------:R-:W-:Y:S06]  /*91c0*/  BAR.SYNC.DEFER_BLOCKING 0x0 ;  /* 0x0000000000007b1d */ /* 0x000fec0000010000 */
[----:B------:R-:W-:Y:S02]  /*91d0*/  STSM.16.M88.4 [R140], R44 ;  /* 0x0000002c8c007844 */ /* 0x000fe40000000200 */
[----:B------:R-:W-:Y:S06]  /*91e0*/  BAR.SYNC.DEFER_BLOCKING 0x0 ;  /* 0x0000000000007b1d */ /* 0x000fec0000010000 */
[----:B------:R-:W-:Y:S02]  /*91f0*/  LDS.128 R32, [R0] ;  /* 0x0000000000207984 */ /* 0x000fe40000000c00 */
[----:B------:R-:W-:Y:S06]  /*9200*/  BAR.SYNC.DEFER_BLOCKING 0x0 ;  /* 0x0000000000007b1d */ /* 0x000fec0000010000 */
[----:B------:R-:W-:Y:S02]  /*9210*/  STSM.16.M88.4 [R140], R96 ;  /* 0x000000608c007844 */ /* 0x000fe40000000200 */
[----:B------:R-:W-:Y:S06]  /*9220*/  BAR.SYNC.DEFER_BLOCKING 0x0 ;  /* 0x0000000000007b1d */ /* 0x000fec0000010000 */
[----:B------:R-:W-:Y:S02]  /*9230*/  LDS.128 R36, [R0] ;  /* 0x0000000000247984 */ /* 0x000fe40000000c00 */
[----:B------:R-:W-:Y:S06]  /*9240*/  BAR.SYNC.DEFER_BLOCKING 0x0 ;  /* 0x0000000000007b1d */ /* 0x000fec0000010000 */
[----:B------:R-:W-:Y:S02]  /*9250*/  STSM.16.M88.4 [R140], R148 ;  /* 0x000000948c007844 */ /* 0x000fe40000000200 */
[----:B------:R-:W-:Y:S06]  /*9260*/  BAR.SYNC.DEFER_BLOCKING 0x0 ;  /* 0x0000000000007b1d */ /* 0x000fec0000010000 */
[----:B------:R-:W2:Y:S02]  /*9270*/  LDS.128 R40, [R0] ;  /* 0x0000000000287984 */ /* 0x000ea40000000c00 */
[----:B------:R-:W-:Y:S06]  /*9280*/  BAR.SYNC.DEFER_BLOCKING 0x0 ;  /* 0x0000000000007b1d */ /* 0x000fec0000010000 */
[----:B------:R-:W-:Y:S02]  /*9290*/  STSM.16.M88.4 [R140], R100 ;  /* 0x000000648c007844 */ /* 0x000fe40000000200 */
[----:B------:R-:W-:Y:S06]  /*92a0*/  BAR.SYNC.DEFER_BLOCKING 0x0 ;  /* 0x0000000000007b1d */ /* 0x000fec0000010000 */
[----:B------:R-:W3:Y:S02]  /*92b0*/  LDS.128 R44, [R0] ;  /* 0x00000000002c7984 */ /* 0x000ee40000000c00 */
[----:B------:R-:W-:Y:S06]  /*92c0*/  BAR.SYNC.DEFER_BLOCKING 0x0 ;  /* 0x0000000000007b1d */ /* 0x000fec0000010000 */
[----:B------:R-:W-:Y:S02]  /*92d0*/  STSM.16.M88.4 [R140], R144 ;  /* 0x000000908c007844 */ /* 0x000fe40000000200 */
[----:B------:R-:W-:Y:S06]  /*92e0*/  BAR.SYNC.DEFER_BLOCKING 0x0 ;  /* 0x0000000000007b1d */ /* 0x000fec0000010000 */
[----:B------:R-:W-:Y:S02]  /*92f0*/  LDS.128 R88, [R0] ;  /* 0x0000000000587984 */ /* 0x000fe40000000c00 */
[----:B------:R-:W-:Y:S06]  /*9300*/  BAR.SYNC.DEFER_BLOCKING 0x0 ;  /* 0x0000000000007b1d */ /* 0x000fec0000010000 */
[----:B------:R-:W-:Y:S02]  /*9310*/  STSM.16.M88.4 [R140], R104 ;  /* 0x000000688c007844 */ /* 0x000fe40000000200 */
[----:B------:R-:W-:Y:S06]  /*9320*/  BAR.SYNC.DEFER_BLOCKING 0x0 ;  /* 0x0000000000007b1d */ /* 0x000fec0000010000 */
[----:B------:R-:W4:Y:S02]  /*9330*/  LDS.128 R92, [R0] ;  /* 0x00000000005c7984 */ /* 0x000f240000000c00 */
        /* <DEDUP_REMOVED lines=73> */
[----:B------:R0:W-:Y:S02]  /*97d0*/  STSM.16.M88.4 [R140], R20 ;  /* 0x000000148c007844 */ /* 0x0001e40000000200 */
[----:B------:R-:W-:Y:S01]  /*97e0*/  BAR.SYNC.DEFER_BLOCKING 0x0 ;  /* 0x0000000000007b1d */ /* 0x000fe20000010000 */
[----:B0-----:R-:W-:Y:S01]  /*97f0*/  IMAD R20, R2, 0x80, R3 ;  /* 0x0000008002147824 */ /* 0x001fe200078e0203 */
[----:B------:R-:W-:Y:S01]  /*9800*/  LEA R2, P6, R3, UR4, 0x1 ;  /* 0x0000000403027c11 */ /* 0x000fe2000f8c08ff */
[----:B------:R-:W-:-:S03]  /*9810*/  VIADD R22, R232, 0x5 ;  /* 0x00000005e8167836 */ /* 0x000fc60000000000 */
[----:B------:R-:W-:Y:S02]  /*9820*/  LEA.HI.X.SX32 R3, R3, UR5, 0x1, P6 ;  /* 0x0000000503037c11 */ /* 0x000fe4000b0f0eff */
[----:B------:R-:W-:Y:S01]  /*9830*/  ISETP.GE.AND P6, PT, R232, UR7, PT ;  /* 0x00000007e8007c0c */ /* 0x000fe2000bfc6270 */
[----:B------:R-:W-:-:S03]  /*9840*/  ULDC.64 UR6, c[0x0][0x228] ;  /* 0x00008a0000067ab9 */ /* 0x000fc60000000a00 */
[----:B------:R-:W-:Y:S01]  /*9850*/  ISETP.LT.AND P6, PT, R250, UR24, !P6 ;  /* 0x00000018fa007c0c */ /* 0x000fe2000f7c1270 */
[----:B------:R-:W-:Y:S01]  /*9860*/  LDS.128 R84, [R0] ;  /* 0x0000000000547984 */ /* 0x000fe20000000c00 */
[----:B------:R-:W-:Y:S06]  /*9870*/  BAR.SYNC.DEFER_BLOCKING 0x0 ;  /* 0x0000000000007b1d */ /* 0x000fec0000010000 */
[----:B------:R-:W-:Y:S02]  /*9880*/  STSM.16.M88.4 [R140], R12 ;  /* 0x0000000c8c007844 */ /* 0x000fe40000000200 */
[----:B------:R-:W-:Y:S06]  /*9890*/  BAR.SYNC.DEFER_BLOCKING 0x0 ;  /* 0x0000000000007b1d */ /* 0x000fec0000010000 */
[----:B------:R-:W0:Y:S02]  /*98a0*/  LDS.128 R72, [R0] ;  /* 0x0000000000487984 */ /* 0x000e240000000c00 */
[----:B------:R-:W-:Y:S06]  /*98b0*/  BAR.SYNC.DEFER_BLOCKING 0x0 ;  /* 0x0000000000007b1d */ /* 0x000fec0000010000 */
[----:B------:R-:W-:Y:S02]  /*98c0*/  STSM.16.M88.4 [R140], R4 ;  /* 0x000000048c007844 */ /* 0x000fe40000000200 */
[----:B------:R-:W-:Y:S06]  /*98d0*/  BAR.SYNC.DEFER_BLOCKING 0x0 ;  /* 0x0000000000007b1d */ /* 0x000fec0000010000 */
[----:B------:R-:W0:Y:S02]  /*98e0*/  LDS.128 R76, [R0] ;  /* 0x00000000004c7984 */ /* 0x000e240000000c00 */
[----:B------:R-:W-:Y:S06]  /*98f0*/  BAR.SYNC.DEFER_BLOCKING 0x0 ;  /* 0x0000000000007b1d */ /* 0x000fec0000010000 */
[----:B------:R1:W-:Y:S02]  /*9900*/  STSM.16.M88.4 [R140], R8 ;  /* 0x000000088c007844 */ /* 0x0003e40000000200 */
[----:B------:R-:W-:Y:S01]  /*9910*/  BAR.SYNC.DEFER_BLOCKING 0x0 ;  /* 0x0000000000007b1d */ /* 0x000fe20000010000 */
[----:B-1----:R-:W-:-:S05]  /*9920*/  LEA R8, P4, R20, UR4, 0x1 ;  /* 0x0000000414087c11 */ /* 0x002fca000f8808ff */
[----:B------:R-:W-:Y:S01]  /*9930*/  ULDC UR4, c[0x0][0x22c] ;  /* 0x00008b0000047ab9 */ /* 0x000fe20000000800 */
[----:B------:R-:W-:Y:S02]  /*9940*/  LEA.HI.X.SX32 R9, R20, UR5, 0x1, P4 ;  /* 0x0000000514097c11 */ /* 0x000fe4000a0f0eff */
[----:B------:R-:W-:Y:S02]  /*9950*/  ISETP.LT.AND P4, PT, R233, UR22, !P0 ;  /* 0x00000016e9007c0c */ /* 0x000fe4000c781270 */
[----:B------:R-:W-:Y:S01]  /*9960*/  ISETP.LT.AND P0, PT, R250, UR20, !P0 ;  /* 0x00000014fa007c0c */ /* 0x000fe2000c701270 */
[----:B------:R-:W1:Y:S01]  /*9970*/  LDS.128 R12, [R0] ;  /* 0x00000000000c7984 */ /* 0x000e620000000c00 */
[----:B------:R-:W-:Y:S06]  /*9980*/  BAR.SYNC.DEFER_BLOCKING 0x0 ;  /* 0x0000000000007b1d */ /* 0x000fec0000010000 */
[----:B------:R2:W-:Y:S02]  /*9990*/  STSM.16.M88.4 [R140], R16 ;  /* 0x000000108c007844 */ /* 0x0005e40000000200 */
[----:B------:R-:W-:Y:S01]  /*99a0*/  BAR.SYNC.DEFER_BLOCKING 0x0 ;  /* 0x0000000000007b1d */ /* 0x000fe20000010000 */
[----:B--2---:R-:W-:Y:S01]  /*99b0*/  IMAD R17, R232, UR26, RZ ;  /* 0x0000001ae8117c24 */ /* 0x004fe2000f8e02ff */
[----:B------:R-:W-:Y:S01]  /*99c0*/  PRMT R19, R24, 0x7632, R19 ;  /* 0x0000763218137816 */ /* 0x000fe20000000013 */
[----:B------:R-:W-:-:S02]  /*99d0*/  VIADD R18, R232, 0x4 ;  /* 0x00000004e8127836 */ /* 0x000fc40000000000 */
[C---:B------:R-:W-:Y:S02]  /*99e0*/  VIADD R23, R17.reuse, UR26 ;  /* 0x0000001a11177c36 */ /* 0x040fe40008000000 */
[----:B------:R-:W-:-:S04]  /*99f0*/  IMAD.WIDE R10, R17, 0x2, R2 ;  /* 0x00000002110a7825 */ /* 0x000fc800078e0202 */
[--C-:B------:R-:W-:Y:S01]  /*9a00*/  IMAD.WIDE R16, R17, 0x2, R8.reuse ;  /* 0x0000000211107825 */ /* 0x100fe200078e0208 */
[----:B------:R-:W2:Y:S03]  /*9a10*/  LDS.128 R4, [R0] ;  /* 0x0000000000047984 */ /* 0x000ea60000000c00 */
[----:B------:R-:W-:Y:S01]  /*9a20*/  IMAD.WIDE R20, R23, 0x2, R8 ;  /* 0x0000000217147825 */ /* 0x000fe200078e0208 */
[----:B------:R-:W-:Y:S06]  /*9a30*/  BAR.SYNC.DEFER_BLOCKING 0x0 ;  /* 0x0000000000007b1d */ /* 0x000fec0000010000 */
[----:B------:R-:W-:Y:S02]  /*9a40*/  STSM.16.M88.4 [R140], R216 ;  /* 0x000000d88c007844 */ /* 0x000fe40000000200 */
[----:B------:R-:W-:Y:S06]  /*9a50*/  BAR.SYNC.DEFER_BLOCKING 0x0 ;  /* 0x0000000000007b1d */ /* 0x000fec0000010000 */
[----:B------:R3:W-:Y:S01]  /*9a60*/  @P3 STG.E.U16 desc[UR14][R10.64], R24 ;  /* 0x000000180a003986 */ /* 0x0007e2000c10150e */
[----:B------:R-:W-:Y:S01]  /*9a70*/  ISETP.GE.AND P3, PT, R18, UR4, PT ;  /* 0x0000000412007c0c */ /* 0x000fe2000bf66270 */
[----:B------:R-:W-:-:S02]  /*9a80*/  ULDC UR4, c[0x0][0x22c] ;  /* 0x00008b0000047ab9 */ /* 0x000fc40000000800 */
[----:B------:R4:W-:Y:S01]  /*9a90*/  @P6 STG.E.U16 desc[UR14][R16.64], R19 ;  /* 0x0000001310006986 */ /* 0x0009e2000c10150e */
[----:B------:R-:W-:Y:S01]  /*9aa0*/  ISETP.LT.AND P6, PT, R233, UR18, !P5 ;  /* 0x00000012e9007c0c */ /* 0x000fe2000efc1270 */
[----:B------:R-:W-:Y:S01]  /*9ab0*/  ULDC UR18, c[0x0][0x228] ;  /* 0x00008a0000127ab9 */ /* 0x000fe20000000800 */
[----:B------:R-:W-:Y:S01]  /*9ac0*/  ISETP.LT.AND P5, PT, R250, UR16, !P5 ;  /* 0x00000010fa007c0c */ /* 0x000fe2000efa1270 */
[----:B------:R-:W-:Y:S01]  /*9ad0*/  ULDC UR16, c[0x0][0x228] ;  /* 0x00008a0000107ab9 */ /* 0x000fe20000000800 */
[----:B---3--:R-:W-:Y:S02]  /*9ae0*/  PRMT R11, R28, 0x7632, R11 ;  /* 0x000076321c0b7816 */ /* 0x008fe4000000000b */
[----:B------:R-:W-:Y:S01]  /*9af0*/  PRMT R24, R40, 0x7632, R24 ;  /* 0x0000763228187816 */ /* 0x000fe20000000018 */
[----:B----4-:R-:W-:-:S04]  /*9b00*/  IMAD.WIDE R18, R23, 0x2, R2 ;  /* 0x0000000217127825 */ /* 0x010fc800078e0202 */
[----:B------:R-:W-:Y:S01]  /*9b10*/  VIADD R23, R23, UR26 ;  /* 0x0000001a17177c36 */ /* 0x000fe20008000000 */
[----:B------:R3:W-:Y:S01]  /*9b20*/  @P4 STG.E.U16 desc[UR14][R18.64], R28 ;  /* 0x0000001c12004986 */ /* 0x0007e2000c10150e */
[----:B------:R-:W-:Y:S01]  /*9b30*/  ISETP.GE.AND P4, PT, R22, UR4, PT ;  /* 0x0000000416007c0c */ /* 0x000fe2000bf86270 */
[----:B------:R-:W-:Y:S01]  /*9b40*/  ULDC UR4, c[0x0][0x22c] ;  /* 0x00008b0000047ab9 */ /* 0x000fe20000000800 */
[----:B------:R-:W-:Y:S01]  /*9b50*/  IMAD.WIDE R16, R23, 0x2, R8 ;  /* 0x0000000217107825 */ /* 0x000fe200078e0208 */
[----:B------:R4:W-:Y:S01]  /*9b60*/  @P0 STG.E.U16 desc[UR14][R20.64], R11 ;  /* 0x0000000b14000986 */ /* 0x0009e2000c10150e */
[----:B------:R-:W-:Y:S01]  /*9b70*/  ISETP.LT.AND P0, PT, R233, UR12, !P1 ;  /* 0x0000000ce9007c0c */ /* 0x000fe2000cf01270 */
[----:B------:R-:W-:Y:S01]  /*9b80*/  ULDC UR12, c[0x0][0x228] ;  /* 0x00008a00000c7ab9 */ /* 0x000fe20000000800 */
[----:B------:R-:W-:Y:S01]  /*9b90*/  ISETP.LT.AND P1, PT, R250, UR10, !P1 ;  /* 0x0000000afa007c0c */ /* 0x000fe2000cf21270 */
[----:B------:R-:W-:Y:S01]  /*9ba0*/  ULDC UR10, c[0x0][0x228] ;  /* 0x00008a00000a7ab9 */ /* 0x000fe20000000800 */
[----:B------:R-:W-:Y:S01]  /*9bb0*/  VIADD R22, R232, 0x9 ;  /* 0x00000009e8167836 */ /* 0x000fe20000000000 */
[----:B---3--:R-:W-:Y:S01]  /*9bc0*/  PRMT R19, R25, 0x7632, R19 ;  /* 0x0000763219137816 */ /* 0x008fe20000000013 */
[----:B----4-:R-:W-:-:S04]  /*9bd0*/  IMAD.WIDE R10, R23, 0x2, R2 ;  /* 0x00000002170a7825 */ /* 0x010fc800078e0202 */
[----:B------:R-:W-:Y:S01]  /*9be0*/  VIADD R23, R23, UR26 ;  /* 0x0000001a17177c36 */ /* 0x000fe20008000000 */
[----:B------:R3:W-:Y:S01]  /*9bf0*/  @P6 STG.E.U16 desc[UR14][R10.64], R25 ;  /* 0x000000190a006986 */ /* 0x0007e2000c10150e */
[----:B------:R-:W-:Y:S02]  /*9c00*/  VIADD R20, R232, 0x6 ;  /* 0x00000006e8147836 */ /* 0x000fe40000000000 */
[----:B------:R-:W-:Y:S01]  /*9c10*/  VIADD R21, R23, UR26 ;  /* 0x0000001a17157c36 */ /* 0x000fe20008000000 */
[----:B------:R4:W-:Y:S01]  /*9c20*/  @P5 STG.E.U16 desc[UR14][R16.64], R19 ;  /* 0x0000001310005986 */ /* 0x0009e2000c10150e */
[----:B------:R-:W-:Y:S01]  /*9c30*/  ISETP.LT.AND P5, PT, R233, UR8, !P3 ;  /* 0x00000008e9007c0c */ /* 0x000fe2000dfa1270 */
[----:B------:R-:W-:Y:S01]  /*9c40*/  ULDC UR8, c[0x0][0x228] ;  /* 0x00008a0000087ab9 */ /* 0x000fe20000000800 */
[----:B------:R-:W-:Y:S01]  /*9c50*/  ISETP.GE.AND P6, PT, R20, UR4, PT ;  /* 0x0000000414007c0c */ /* 0x000fe2000bfc6270 */
[----:B------:R-:W-:Y:S01]  /*9c60*/  VIADD R20, R232, 0x7 ;  /* 0x00000007e8147836 */ /* 0x000fe20000000000 */
[----:B------:R-:W-:Y:S01]  /*9c70*/  ISETP.LT.AND P3, PT, R250, UR6, !P3 ;  /* 0x00000006fa007c0c */ /* 0x000fe2000df61270 */
[----:B------:R-:W-:Y:S01]  /*9c80*/  ULDC UR4, c[0x0][0x22c] ;  /* 0x00008b0000047ab9 */ /* 0x000fe20000000800 */
[----:B------:R-:W-:Y:S01]  /*9c90*/  ULDC UR6, c[0x0][0x228] ;  /* 0x00008a0000067ab9 */ /* 0x000fe20000000800 */
[----:B---3--:R-:W-:-:S04]  /*9ca0*/  IMAD.WIDE R10, R23, 0x2, R8 ;  /* 0x00000002170a7825 */ /* 0x008fc800078e0208 */
[----:B----4-:R-:W-:-:S04]  /*9cb0*/  IMAD.WIDE R18, R23, 0x2, R2 ;  /* 0x0000000217127825 */ /* 0x010fc800078e0202 */
[----:B------:R-:W-:Y:S01]  /*9cc0*/  IMAD.WIDE R16, R21, 0x2, R2 ;  /* 0x0000000215107825 */ /* 0x000fe200078e0202 */
[----:B------:R3:W-:Y:S01]  /*9cd0*/  @P0 STG.E.U16 desc[UR14][R18.64], R29 ;  /* 0x0000001d12000986 */ /* 0x0007e2000c10150e */
[----:B------:R-:W-:Y:S01]  /*9ce0*/  ISETP.GE.AND P0, PT, R20, UR4, PT ;  /* 0x0000000414007c0c */ /* 0x000fe2000bf06270 */
[----:B------:R-:W-:Y:S01]  /*9cf0*/  ULDC.64 UR4, c[0x0][0x228] ;  /* 0x00008a0000047ab9 */ /* 0x000fe20000000a00 */
[----:B------:R-:W-:Y:S01]  /*9d00*/  VIADD R20, R232, 0x8 ;  /* 0x00000008e8147836 */ /* 0x000fe20000000000 */
[----:B---3--:R-:W-:-:S05]  /*9d10*/  PRMT R19, R29, 0x7632, R19 ;  /* 0x000076321d137816 */ /* 0x008fca0000000013 */
[----:B------:R3:W-:Y:S01]  /*9d20*/  @P1 STG.E.U16 desc[UR14][R10.64], R19 ;  /* 0x000000130a001986 */ /* 0x0007e2000c10150e */
[C---:B------:R-:W-:Y:S02]  /*9d30*/  ISETP.LT.AND P1, PT, R250.reuse, UR28, !P4 ;  /* 0x0000001cfa007c0c */ /* 0x040fe4000e721270 */
[C---:B------:R-:W-:Y:S01]  /*9d40*/  ISETP.LT.AND P4, PT, R233.reuse, UR4, !P4 ;  /* 0x00000004e9007c0c */ /* 0x040fe2000e781270 */
[----:B------:R4:W-:Y:S01]  /*9d50*/  @P5 STG.E.U16 desc[UR14][R16.64], R26 ;  /* 0x0000001a10005986 */ /* 0x0009e2000c10150e */
[----:B------:R-:W-:Y:S01]  /*9d60*/  ISETP.LT.AND P5, PT, R233, UR30, !P6 ;  /* 0x0000001ee9007c0c */ /* 0x000fe2000f7a1270 */
[----:B------:R-:W-:Y:S01]  /*9d70*/  ULDC UR4, c[0x0][0x22c] ;  /* 0x00008b0000047ab9 */ /* 0x000fe20000000800 */
[----:B------:R-:W-:Y:S01]  /*9d80*/  ISETP.LT.AND P6, PT, R250, UR6, !P6 ;  /* 0x00000006fa007c0c */ /* 0x000fe2000f7c1270 */
[----:B------:R-:W-:Y:S01]  /*9d90*/  ULDC UR6, c[0x0][0x228] ;  /* 0x00008a0000067ab9 */ /* 0x000fe20000000800 */
[----:B---3--:R-:W-:Y:S01]  /*9da0*/  IMAD.WIDE R18, R21, 0x2, R8 ;  /* 0x0000000215127825 */ /* 0x008fe200078e0208 */
[----:B------:R-:W-:-:S03]  /*9db0*/  PRMT R11, R26, 0x7632, R11 ;  /* 0x000076321a0b7816 */ /* 0x000fc6000000000b */
[----:B------:R-:W-:Y:S02]  /*9dc0*/  VIADD R21, R21, UR26 ;  /* 0x0000001a15157c36 */ /* 0x000fe40008000000 */
[----:B------:R3:W-:Y:S01]  /*9dd0*/  @P3 STG.E.U16 desc[UR14][R18.64], R11 ;  /* 0x0000000b12003986 */ /* 0x0007e2000c10150e */
[----:B------:R-:W-:Y:S01]  /*9de0*/  ISETP.GE.AND P3, PT, R20, UR4, PT ;  /* 0x0000000414007c0c */ /* 0x000fe2000bf66270 */
[C---:B------:R-:W-:Y:S01]  /*9df0*/  VIADD R23, R21.reuse, UR26 ;  /* 0x0000001a15177c36 */ /* 0x040fe20008000000 */
[----:B------:R-:W-:Y:S01]  /*9e00*/  ULDC UR4, c[0x0][0x22c] ;  /* 0x00008b0000047ab9 */ /* 0x000fe20000000800 */
[----:B----4-:R-:W-:-:S04]  /*9e10*/  IMAD.WIDE R16, R21, 0x2, R8 ;  /* 0x0000000215107825 */ /* 0x010fc800078e0208 */
[----:B------:R-:W-:Y:S02]  /*9e20*/  VIADD R25, R23, UR26 ;  /* 0x0000001a17197c36 */ /* 0x000fe40008000000 */
[----:B---3--:R-:W-:Y:S01]  /*9e30*/  IMAD.WIDE R10, R21, 0x2, R2 ;  /* 0x00000002150a7825 */ /* 0x008fe200078e0202 */
[----:B------:R-:W-:-:S03]  /*9e40*/  PRMT R19, R30, 0x7632, R19 ;  /* 0x000076321e137816 */ /* 0x000fc60000000013 */
[----:B------:R-:W-:Y:S01]  /*9e50*/  IMAD.WIDE R20, R23, 0x2, R2 ;  /* 0x0000000217147825 */ /* 0x000fe200078e0202 */
[----:B------:R3:W-:Y:S01]  /*9e60*/  @P4 STG.E.U16 desc[UR14][R10.64], R30 ;  /* 0x0000001e0a004986 */ /* 0x0007e2000c10150e */
[----:B------:R-:W-:Y:S01]  /*9e70*/  ISETP.GE.AND P4, PT, R22, UR4, PT ;  /* 0x0000000416007c0c */ /* 0x000fe2000bf86270 */
[----:B------:R-:W-:Y:S01]  /*9e80*/  ULDC UR4, c[0x0][0x22c] ;  /* 0x00008b0000047ab9 */ /* 0x000fe20000000800 */
[C---:B------:R-:W-:Y:S01]  /*9e90*/  VIADD R18, R232.reuse, 0xa ;  /* 0x0000000ae8127836 */ /* 0x040fe20000000000 */
[----:B------:R4:W-:Y:S01]  /*9ea0*/  @P1 STG.E.U16 desc[UR14][R16.64], R19 ;  /* 0x0000001310001986 */ /* 0x0009e2000c10150e */
[----:B------:R-:W-:-:S03]  /*9eb0*/  VIADD R22, R232, 0xd ;  /* 0x0000000de8167836 */ /* 0x000fc60000000000 */
[----:B------:R0:W-:Y:S01]  /*9ec0*/  @P5 STG.E.U16 desc[UR14][R20.64], R27 ;  /* 0x0000001b14005986 */ /* 0x0001e2000c10150e */
[----:B------:R-:W-:Y:S01]  /*9ed0*/  ISETP.LT.AND P5, PT, R233, UR8, !P0 ;  /* 0x00000008e9007c0c */ /* 0x000fe2000c7a1270 */
[----:B------:R-:W-:Y:S01]  /*9ee0*/  ULDC UR8, c[0x0][0x228] ;  /* 0x00008a0000087ab9 */ /* 0x000fe20000000800 */
[----:B------:R-:W-:Y:S01]  /*9ef0*/  ISETP.LT.AND P0, PT, R250, UR10, !P0 ;  /* 0x0000000afa007c0c */ /* 0x000fe2000c701270 */
[----:B---3--:R-:W-:Y:S01]  /*9f00*/  IMAD.WIDE R10, R23, 0x2, R8 ;  /* 0x00000002170a7825 */ /* 0x008fe200078e0208 */
[----:B------:R-:W-:Y:S01]  /*9f10*/  ISETP.GE.AND P1, PT, R18, UR4, PT ;  /* 0x0000000412007c0c */ /* 0x000fe2000bf26270 */
[----:B------:R-:W-:Y:S01]  /*9f20*/  ULDC UR4, c[0x0][0x22c] ;  /* 0x00008b0000047ab9 */ /* 0x000fe20000000800 */
[----:B------:R-:W-:Y:S01]  /*9f30*/  ULDC UR10, c[0x0][0x228] ;  /* 0x00008a00000a7ab9 */ /* 0x000fe20000000800 */
[----:B----4-:R-:W-:Y:S01]  /*9f40*/  IMAD.WIDE R16, R25, 0x2, R2 ;  /* 0x0000000219107825 */ /* 0x010fe200078e0202 */
[----:B0-----:R-:W-:-:S03]  /*9f50*/  PRMT R27, R27, 0x7632, R27 ;  /* 0x000076321b1b7816 */ /* 0x001fc6000000001b */
[----:B------:R-:W-:Y:S01]  /*9f60*/  VIADD R20, R232, 0xb ;  /* 0x0000000be8147836 */ /* 0x000fe20000000000 */
[----:B------:R-:W-:Y:S01]  /*9f70*/  PRMT R21, R31, 0x7632, R21 ;  /* 0x000076321f157816 */ /* 0x000fe20000000015 */
[C---:B------:R-:W-:Y:S01]  /*9f80*/  IMAD.WIDE R18, R25.reuse, 0x2, R8 ;  /* 0x0000000219127825 */ /* 0x040fe200078e0208 */
[----:B------:R0:W-:Y:S02]  /*9f90*/  @P6 STG.E.U16 desc[UR14][R10.64], R27 ;  /* 0x0000001b0a006986 */ /* 0x0001e4000c10150e */
[----:B------:R-:W-:Y:S01]  /*9fa0*/  ISETP.GE.AND P6, PT, R20, UR4, PT ;  /* 0x0000000414007c0c */ /* 0x000fe2000bfc6270 */
[----:B------:R-:W-:Y:S01]  /*9fb0*/  ULDC UR4, c[0x0][0x228] ;  /* 0x00008a0000047ab9 */ /* 0x000fe20000000800 */
[----:B------:R-:W-:Y:S01]  /*9fc0*/  VIADD R25, R25, UR26 ;  /* 0x0000001a19197c36 */ /* 0x000fe20008000000 */
[----:B------:R3:W-:Y:S01]  /*9fd0*/  @P5 STG.E.U16 desc[UR14][R16.64], R31 ;  /* 0x0000001f10005986 */ /* 0x0007e2000c10150e */
[----:B------:R-:W-:Y:S01]  /*9fe0*/  VIADD R20, R232, 0xc ;  /* 0x0000000ce8147836 */ /* 0x000fe20000000000 */
[C---:B------:R-:W-:Y:S01]  /*9ff0*/  ISETP.LT.AND P5, PT, R233.reuse, UR8, !P4 ;  /* 0x00000008e9007c0c */ /* 0x040fe2000e7a1270 */
[----:B------:R-:W-:Y:S01]  /*a000*/  ULDC UR8, c[0x0][0x228] ;  /* 0x00008a0000087ab9 */ /* 0x000fe20000000800 */
[----:B------:R4:W-:Y:S01]  /*a010*/  @P0 STG.E.U16 desc[UR14][R18.64], R21 ;  /* 0x0000001512000986 */ /* 0x0009e2000c10150e */
[----:B------:R-:W-:Y:S01]  /*a020*/  ISETP.LT.AND P0, PT, R233, UR4, !P3 ;  /* 0x00000004e9007c0c */ /* 0x000fe2000df01270 */
[----:B------:R-:W-:Y:S01]  /*a030*/  ULDC UR4, c[0x0][0x22c] ;  /* 0x00008b0000047ab9 */ /* 0x000fe20000000800 */
[C---:B------:R-:W-:Y:S01]  /*a040*/  ISETP.LT.AND P3, PT, R250.reuse, UR6, !P3 ;  /* 0x00000006fa007c0c */ /* 0x040fe2000df61270 */
[----:B------:R-:W-:Y:S01]  /*a050*/  ULDC UR6, c[0x0][0x228] ;  /* 0x00008a0000067ab9 */ /* 0x000fe20000000800 */
[----:B0-----:R-:W-:Y:S01]  /*a060*/  IMAD.WIDE R10, R25, 0x2, R2 ;  /* 0x00000002190a7825 */ /* 0x001fe200078e0202 */
[----:B------:R-:W-:Y:S01]  /*a070*/  ISETP.LT.AND P4, PT, R250, UR6, !P4 ;  /* 0x00000006fa007c0c */ /* 0x000fe2000e781270 */
[----:B------:R-:W-:-:S02]  /*a080*/  ULDC UR6, c[0x0][0x228] ;  /* 0x00008a0000067ab9 */ /* 0x000fc40000000800 */
[----:B---3--:R-:W-:Y:S01]  /*a090*/  IMAD.WIDE R16, R25, 0x2, R8 ;  /* 0x0000000219107825 */ /* 0x008fe200078e0208 */
[----:B----4-:R-:W-:-:S03]  /*a0a0*/  PRMT R19, R32, 0x7632, R19 ;  /* 0x0000763220137816 */ /* 0x010fc60000000013 */
        /* <DEDUP_REMOVED lines=10> */
[----:B0-----:R-:W-:Y:S01]  /*a150*/  PRMT R11, R36, 0x7632, R11 ;  /* 0x00007632240b7816 */ /* 0x001fe2000000000b */
[----:B---3--:R-:W-:-:S04]  /*a160*/  IMAD.WIDE R18, R25, 0x2, R2 ;  /* 0x0000000219127825 */ /* 0x008fc800078e0202 */
        /* <DEDUP_REMOVED lines=11> */
[----:B0-----:R-:W-:Y:S01]  /*a220*/  PRMT R19, R33, 0x7632, R19 ;  /* 0x0000763221137816 */ /* 0x001fe20000000013 */
[----:B---3--:R-:W-:-:S04]  /*a230*/  IMAD.WIDE R10, R25, 0x2, R2 ;  /* 0x00000002190a7825 */ /* 0x008fc800078e0202 */
[----:B------:R-:W-:Y:S01]  /*a240*/  VIADD R20, R232, 0xe ;  /* 0x0000000ee8147836 */ /* 0x000fe20000000000 */
[----:B------:R0:W-:Y:S01]  /*a250*/  @P3 STG.E.U16 desc[UR14][R10.64], R33 ;  /* 0x000000210a003986 */ /* 0x0001e2000c10150e */
[----:B------:R-:W-:Y:S01]  /*a260*/  VIADD R25, R25, UR26 ;  /* 0x0000001a19197c36 */ /* 0x000fe20008000000 */
[----:B------:R-:W-:Y:S01]  /*a270*/  ISETP.LT.AND P3, PT, R233, UR6, !P0 ;  /* 0x00000006e9007c0c */ /* 0x000fe2000c761270 */
[----:B------:R-:W-:Y:S01]  /*a280*/  ULDC UR6, c[0x0][0x228] ;  /* 0x00008a0000067ab9 */ /* 0x000fe20000000800 */
[----:B------:R3:W-:Y:S01]  /*a290*/  @P1 STG.E.U16 desc[UR14][R16.64], R19 ;  /* 0x0000001310001986 */ /* 0x0007e2000c10150e */
[----:B------:R-:W-:Y:S01]  /*a2a0*/  ISETP.GE.AND P1, PT, R20, UR4, PT ;  /* 0x0000000414007c0c */ /* 0x000fe2000bf26270 */
[----:B------:R-:W-:Y:S01]  /*a2b0*/  VIADD R20, R232, 0xf ;  /* 0x0000000fe8147836 */ /* 0x000fe20000000000 */
[----:B------:R-:W-:Y:S01]  /*a2c0*/  ULDC UR4, c[0x0][0x22c] ;  /* 0x00008b0000047ab9 */ /* 0x000fe20000000800 */
[C---:B------:R-:W-:Y:S02]  /*a2d0*/  VIADD R21, R25.reuse, UR26 ;  /* 0x0000001a19157c36 */ /* 0x040fe40008000000 */
[----:B0-----:R-:W-:-:S04]  /*a2e0*/  IMAD.WIDE R10, R25, 0x2, R8 ;  /* 0x00000002190a7825 */ /* 0x001fc800078e0208 */
[----:B---3--:R-:W-:-:S04]  /*a2f0*/  IMAD.WIDE R18, R25, 0x2, R2 ;  /* 0x0000000219127825 */ /* 0x008fc800078e0202 */
[----:B------:R-:W-:Y:S01]  /*a300*/  IMAD.WIDE R16, R21, 0x2, R2 ;  /* 0x0000000215107825 */ /* 0x000fe200078e0202 */
[----:B------:R0:W-:Y:S01]  /*a310*/  @P4 STG.E.U16 desc[UR14][R18.64], R37 ;  /* 0x0000002512004986 */ /* 0x0001e2000c10150e */
[----:B------:R-:W-:Y:S01]  /*a320*/  ISETP.GE.AND P4, PT, R20, UR4, PT ;  /* 0x0000000414007c0c */ /* 0x000fe2000bf86270 */
[----:B------:R-:W-:Y:S01]  /*a330*/  ULDC UR4, c[0x0][0x228] ;  /* 0x00008a0000047ab9 */ /* 0x000fe20000000800 */
[----:B------:R-:W-:Y:S01]  /*a340*/  VIADD R20, R232, 0x10 ;  /* 0x00000010e8147836 */ /* 0x000fe20000000000 */
[----:B------:R-:W-:Y:S01]  /*a350*/  ISETP.LT.AND P0, PT, R250, UR4, !P0 ;  /* 0x00000004fa007c0c */ /* 0x000fe2000c701270 */
[----:B------:R-:W-:Y:S01]  /*a360*/  ULDC UR4, c[0x0][0x22c] ;  /* 0x00008b0000047ab9 */ /* 0x000fe20000000800 */
[----:B0-----:R-:W-:-:S05]  /*a370*/  PRMT R19, R37, 0x7632, R19 ;  /* 0x0000763225137816 */ /* 0x001fca0000000013 */
[----:B------:R0:W-:Y:S01]  /*a380*/  @P6 STG.E.U16 desc[UR14][R10.64], R19 ;  /* 0x000000130a006986 */ /* 0x0001e2000c10150e */
[C---:B------:R-:W-:Y:S01]  /*a390*/  ISETP.LT.AND P6, PT, R233.reuse, UR10, !P1 ;  /* 0x0000000ae9007c0c */ /* 0x040fe2000cfc1270 */
[----:B------:R-:W-:Y:S02]  /*a3a0*/  ULDC UR10, c[0x0][0x228] ;  /* 0x00008a00000a7ab9 */ /* 0x000fe40000000800 */
[----:B------:R3:W-:Y:S01]  /*a3b0*/  @P3 STG.E.U16 desc[UR14][R16.64], R34 ;  /* 0x0000002210003986 */ /* 0x0007e2000c10150e */
[----:B------:R-:W-:Y:S01]  /*a3c0*/  ISETP.LT.AND P3, PT, R233, UR6, !P5 ;  /* 0x00000006e9007c0c */ /* 0x000fe2000ef61270 */
[----:B------:R-:W-:Y:S01]  /*a3d0*/  ULDC UR6, c[0x0][0x228] ;  /* 0x00008a0000067ab9 */ /* 0x000fe20000000800 */
[C---:B------:R-:W-:Y:S01]  /*a3e0*/  ISETP.LT.AND P5, PT, R250.reuse, UR8, !P5 ;  /* 0x00000008fa007c0c */ /* 0x040fe2000efa1270 */
[----:B------:R-:W-:Y:S01]  /*a3f0*/  ULDC UR8, c[0x0][0x228] ;  /* 0x00008a0000087ab9 */ /* 0x000fe20000000800 */
[----:B------:R-:W-:Y:S01]  /*a400*/  ISETP.LT.AND P1, PT, R250, UR6, !P1 ;  /* 0x00000006fa007c0c */ /* 0x000fe2000cf21270 */
[----:B------:R-:W-:Y:S01]  /*a410*/  ULDC UR6, c[0x0][0x228] ;  /* 0x00008a0000067ab9 */ /* 0x000fe20000000800 */
[----:B0-----:R-:W-:Y:S01]  /*a420*/  IMAD.WIDE R18, R21, 0x2, R8 ;  /* 0x0000000215127825 */ /* 0x001fe200078e0208 */
[----:B------:R-:W-:-:S03]  /*a430*/  PRMT R11, R34, 0x7632, R11 ;  /* 0x00007632220b7816 */ /* 0x000fc6000000000b */
[----:B------:R-:W-:Y:S02]  /*a440*/  VIADD R21, R21, UR26 ;  /* 0x0000001a15157c36 */ /* 0x000fe40008000000 */
[----:B------:R0:W-:Y:S01]  /*a450*/  @P0 STG.E.U16 desc[UR14][R18.64], R11 ;  /* 0x0000000b12000986 */ /* 0x0001e2000c10150e */
[----:B------:R-:W-:Y:S01]  /*a460*/  ISETP.GE.AND P0, PT, R20, UR4, PT ;  /* 0x0000000414007c0c */ /* 0x000fe2000bf06270 */
[C---:B------:R-:W-:Y:S01]  /*a470*/  VIADD R23, R21.reuse, UR26 ;  /* 0x0000001a15177c36 */ /* 0x040fe20008000000 */
[----:B------:R-:W-:Y:S01]  /*a480*/  ULDC UR4, c[0x0][0x22c] ;  /* 0x00008b0000047ab9 */ /* 0x000fe20000000800 */
[----:B---3--:R-:W-:-:S04]  /*a490*/  IMAD.WIDE R16, R21, 0x2, R8 ;  /* 0x0000000215107825 */ /* 0x008fc800078e0208 */
[----:B------:R-:W-:Y:S02]  /*a4a0*/  VIADD R25, R23, UR26 ;  /* 0x0000001a17197c36 */ /* 0x000fe40008000000 */
[----:B0-----:R-:W-:Y:S01]  /*a4b0*/  IMAD.WIDE R10, R21, 0x2, R2 ;  /* 0x00000002150a7825 */ /* 0x001fe200078e0202 */
        /* <DEDUP_REMOVED lines=12> */
[----:B0-----:R-:W-:Y:S01]  /*a580*/  IMAD.WIDE R10, R23, 0x2, R8 ;  /* 0x00000002170a7825 */ /* 0x001fe200078e0208 */
[----:B------:R-:W-:Y:S01]  /*a590*/  ISETP.GE.AND P5, PT, R18, UR4, PT ;  /* 0x0000000412007c0c */ /* 0x000fe2000bfa6270 */
[----:B------:R-:W-:Y:S01]  /*a5a0*/  ULDC UR4, c[0x0][0x22c] ;  /* 0x00008b0000047ab9 */ /* 0x000fe20000000800 */
[----:B------:R-:W-:Y:S01]  /*a5b0*/  ULDC UR10, c[0x0][0x228] ;  /* 0x00008a00000a7ab9 */ /* 0x000fe20000000800 */
[----:B---3--:R-:W-:Y:S01]  /*a5c0*/  IMAD.WIDE R16, R25, 0x2, R2 ;  /* 0x0000000219107825 */ /* 0x008fe200078e0202 */
[----:B----4-:R-:W-:-:S03]  /*a5d0*/  PRMT R35, R35, 0x7632, R35 ;  /* 0x0000763223237816 */ /* 0x010fc60000000023 */
[----:B------:R-:W-:Y:S01]  /*a5e0*/  VIADD R21, R232, 0x13 ;  /* 0x00000013e8157836 */ /* 0x000fe20000000000 */
[----:B------:R-:W-:Y:S01]  /*a5f0*/  PRMT R20, R39, 0x7632, R20 ;  /* 0x0000763227147816 */ /* 0x000fe20000000014 */
[----:B------:R-:W-:Y:S01]  /*a600*/  IMAD.WIDE R18, R25, 0x2, R8 ;  /* 0x0000000219127825 */ /* 0x000fe200078e0208 */
[----:B------:R0:W-:Y:S02]  /*a610*/  @P1 STG.E.U16 desc[UR14][R10.64], R35 ;  /* 0x000000230a001986 */ /* 0x0001e4000c10150e */
[----:B------:R-:W-:Y:S01]  /*a620*/  ISETP.GE.AND P1, PT, R21, UR4, PT ;  /* 0x0000000415007c0c */ /* 0x000fe2000bf26270 */
[----:B------:R-:W-:Y:S01]  /*a630*/  ULDC UR4, c[0x0][0x228] ;  /* 0x00008a0000047ab9 */ /* 0x000fe20000000800 */
[----:B------:R-:W-:Y:S01]  /*a640*/  VIADD R25, R25, UR26 ;  /* 0x0000001a19197c36 */ /* 0x000fe20008000000 */
[----:B------:R3:W-:Y:S01]  /*a650*/  @P6 STG.E.U16 desc[UR14][R16.64], R39 ;  /* 0x0000002710006986 */ /* 0x0007e2000c10150e */
[C---:B------:R-:W-:Y:S01]  /*a660*/  ISETP.LT.AND P6, PT, R233.reuse, UR8, !P3 ;  /* 0x00000008e9007c0c */ /* 0x040fe2000dfc1270 */
[----:B------:R-:W-:Y:S01]  /*a670*/  ULDC UR8, c[0x0][0x228] ;  /* 0x00008a0000087ab9 */ /* 0x000fe20000000800 */
[C---:B------:R-:W-:Y:S01]  /*a680*/  ISETP.LT.AND P3, PT, R250.reuse, UR10, !P3 ;  /* 0x0000000afa007c0c */ /* 0x040fe2000df61270 */
[----:B------:R4:W-:Y:S01]  /*a690*/  @P4 STG.E.U16 desc[UR14][R18.64], R20 ;  /* 0x0000001412004986 */ /* 0x0009e2000c10150e */
[----:B------:R-:W-:Y:S01]  /*a6a0*/  ISETP.LT.AND P4, PT, R233, UR4, !P0 ;  /* 0x00000004e9007c0c */ /* 0x000fe2000c781270 */
[C---:B------:R-:W-:Y:S01]  /*a6b0*/  VIADD R23, R25.reuse, UR26 ;  /* 0x0000001a19177c36 */ /* 0x040fe20008000000 */
[----:B------:R-:W-:Y:S01]  /*a6c0*/  ISETP.LT.AND P0, PT, R250, UR6, !P0 ;  /* 0x00000006fa007c0c */ /* 0x000fe2000c701270 */
[C---:B0-----:R-:W-:Y:S01]  /*a6d0*/  IMAD.WIDE R10, R25.reuse, 0x2, R2 ;  /* 0x00000002190a7825 */ /* 0x041fe200078e0202 */
[----:B------:R-:W-:Y:S01]  /*a6e0*/  ULDC UR4, c[0x0][0x22c] ;  /* 0x00008b0000047ab9 */ /* 0x000fe20000000800 */
[----:B------:R-:W-:Y:S01]  /*a6f0*/  ULDC UR10, c[0x0][0x228] ;  /* 0x00008a00000a7ab9 */ /* 0x000fe20000000800 */
[----:B------:R-:W-:Y:S01]  /*a700*/  ULDC UR6, c[0x0][0x22c] ;  /* 0x00008b0000067ab9 */ /* 0x000fe20000000800 */
[----:B---3--:R-:W-:Y:S01]  /*a710*/  IMAD.WIDE R16, R25, 0x2, R8 ;  /* 0x0000000219107825 */ /* 0x008fe200078e0208 */
[----:B------:R-:W-:-:S03]  /*a720*/  PRMT R25, R44, 0x7632, R25 ;  /* 0x000076322c197816 */ /* 0x000fc60000000019 */
[C---:B----4-:R-:W-:Y:S02]  /*a730*/  IMAD.WIDE R18, R23.reuse, 0x2, R2 ;  /* 0x0000000217127825 */ /* 0x050fe400078e0202 */
[----:B------:R-:W-:Y:S01]  /*a740*/  @P4 STG.E.U16 desc[UR14][R10.64], R40 ;  /* 0x000000280a004986 */ /* 0x000fe2000c10150e */
[----:B------:R-:W-:Y:S01]  /*a750*/  ISETP.GE.AND P4, PT, R22, UR4, PT ;  /* 0x0000000416007c0c */ /* 0x000fe2000bf86270 */
[----:B------:R-:W-:Y:S01]  /*a760*/  IMAD.WIDE R20, R23, 0x2, R8 ;  /* 0x0000000217147825 */ /* 0x000fe200078e0208 */
[----:B------:R-:W-:Y:S01]  /*a770*/  ULDC UR4, c[0x0][0x248] ;  /* 0x0000920000047ab9 */ /* 0x000fe20000000800 */
[----:B------:R0:W-:Y:S02]  /*a780*/  @P0 STG.E.U16 desc[UR14][R16.64], R24 ;  /* 0x0000001810000986 */ /* 0x0001e4000c10150e */
[----:B------:R-:W-:Y:S02]  /*a790*/  VIADD R22, R232, 0x15 ;  /* 0x00000015e8167836 */ /* 0x000fe40000000000 */
[----:B------:R-:W-:Y:S01]  /*a7a0*/  @P6 STG.E.U16 desc[UR14][R18.64], R44 ;  /* 0x0000002c12006986 */ /* 0x000fe2000c10150e */
[C---:B------:R-:W-:Y:S01]  /*a7b0*/  ISETP.LT.AND P6, PT, R233.reuse, UR12, !P1 ;  /* 0x0000000ce9007c0c */ /* 0x040fe2000cfc1270 */
[----:B------:R-:W-:Y:S01]  /*a7c0*/  ULDC UR12, c[0x0][0x228] ;  /* 0x00008a00000c7ab9 */ /* 0x000fe20000000800 */
[----:B------:R-:W-:Y:S01]  /*a7d0*/  ISETP.GE.AND P0, PT, R22, UR6, PT ;  /* 0x0000000616007c0c */ /* 0x000fe2000bf06270 */
[----:B------:R3:W-:Y:S01]  /*a7e0*/  @P3 STG.E.U16 desc[UR14][R20.64], R25 ;  /* 0x0000001914003986 */ /* 0x0007e2000c10150e */
[----:B------:R-:W-:Y:S01]  /*a7f0*/  ISETP.LT.AND P3, PT, R233, UR8, !P5 ;  /* 0x00000008e9007c0c */ /* 0x000fe2000ef61270 */
[----:B------:R-:W-:Y:S01]  /*a800*/  ULDC UR8, c[0x0][0x228] ;  /* 0x00008a0000087ab9 */ /* 0x000fe20000000800 */
[C---:B------:R-:W-:Y:S01]  /*a810*/  ISETP.LT.AND P5, PT, R250.reuse, UR10, !P5 ;  /* 0x0000000afa007c0c */ /* 0x040fe2000efa1270 */
[----:B0-----:R-:W-:Y:S01]  /*a820*/  VIADD R17, R23, UR4 ;  /* 0x0000000417117c36 */ /* 0x001fe20008000000 */
[----:B------:R-:W-:Y:S01]  /*a830*/  ULDC UR4, c[0x0][0x248] ;  /* 0x0000920000047ab9 */ /* 0x000fe20000000800 */
[----:B------:R-:W-:Y:S01]  /*a840*/  PRMT R22, R41, 0x7632, R22 ;  /* 0x0000763229167816 */ /* 0x000fe20000000016 */
[----:B------:R-:W-:Y:S01]  /*a850*/  ULDC UR10, c[0x0][0x228] ;  /* 0x00008a00000a7ab9 */ /* 0x000fe20000000800 */
[C---:B------:R-:W-:Y:S01]  /*a860*/  IMAD.WIDE R10, R17.reuse, 0x2, R2 ;  /* 0x00000002110a7825 */ /* 0x040fe200078e0202 */
[----:B------:R-:W-:Y:S01]  /*a870*/  ISETP.LT.AND P1, PT, R250, UR8, !P1 ;  /* 0x00000008fa007c0c */ /* 0x000fe2000cf21270 */
[----:B------:R-:W-:Y:S01]  /*a880*/  ULDC UR6, c[0x0][0x22c] ;  /* 0x00008b0000067ab9 */ /* 0x000fe20000000800 */
[----:B------:R-:W-:Y:S01]  /*a890*/  ULDC UR8, c[0x0][0x228] ;  /* 0x00008a0000087ab9 */ /* 0x000fe20000000800 */
[C---:B---3--:R-:W-:Y:S01]  /*a8a0*/  VIADD R21, R17.reuse, UR4 ;  /* 0x0000000411157c36 */ /* 0x048fe20008000000 */
[----:B------:R-:W-:Y:S01]  /*a8b0*/  ULDC UR4, c[0x0][0x22c] ;  /* 0x00008b0000047ab9 */ /* 0x000fe20000000800 */
[----:B------:R-:W-:Y:S01]  /*a8c0*/  IMAD.WIDE R16, R17, 0x2, R8 ;  /* 0x0000000211107825 */ /* 0x000fe200078e0208 */
[----:B------:R0:W-:Y:S01]  /*a8d0*/  @P3 STG.E.U16 desc[UR14][R10.64], R41 ;  /* 0x000000290a003986 */ /* 0x0001e2000c10150e */
[----:B------:R-:W-:-:S02]  /*a8e0*/  PRMT R24, R43, 0x7632, R24 ;  /* 0x000076322b187816 */ /* 0x000fc40000000018 */
[----:B------:R-:W-:Y:S01]  /*a8f0*/  IMAD.WIDE R18, R21, 0x2, R2 ;  /* 0x0000000215127825 */ /* 0x000fe200078e0202 */
[----:B------:R-:W-:Y:S03]  /*a900*/  @P5 STG.E.U16 desc[UR14][R16.64], R22 ;  /* 0x0000001610005986 */ /* 0x000fe6000c10150e */
[----:B------:R-:W-:Y:S01]  /*a910*/  VIADD R20, R232, 0x16 ;  /* 0x00000016e8147836 */ /* 0x000fe20000000000 */
        /* <DEDUP_REMOVED lines=8> */
[----:B------:R-:W-:-:S02]  /*a9a0*/  VIADD R20, R232, 0x17 ;  /* 0x00000017e8147836 */ /* 0x000fc40000000000 */
[----:B------:R-:W-:Y:S01]  /*a9b0*/  VIADD R23, R21, UR4 ;  /* 0x0000000415177c36 */ /* 0x000fe20008000000 */
[----:B------:R-:W-:Y:S01]  /*a9c0*/  ULDC UR4, c[0x0][0x22c] ;  /* 0x00008b0000047ab9 */ /* 0x000fe20000000800 */
[----:B---3--:R-:W-:Y:S01]  /*a9d0*/  PRMT R45, R45, 0x7632, R45 ;  /* 0x000076322d2d7816 */ /* 0x008fe2000000002d */
[----:B------:R-:W-:Y:S01]  /*a9e0*/  VIADD R22, R232, 0x18 ;  /* 0x00000018e8167836 */ /* 0x000fe20000000000 */
[----:B------:R-:W-:Y:S01]  /*a9f0*/  ISETP.GE.AND P5, PT, R20, UR6, PT ;  /* 0x0000000614007c0c */ /* 0x000fe2000bfa6270 */
[C---:B------:R-:W-:Y:S01]  /*aa00*/  IMAD.WIDE R16, R23.reuse, 0x2, R2 ;  /* 0x0000000217107825 */ /* 0x040fe200078e0202 */
[----:B------:R-:W-:Y:S01]  /*aa10*/  PRMT R20, R42, 0x7632, R20 ;  /* 0x000076322a147816 */ /* 0x000fe20000000014 */
[----:B------:R0:W-:Y:S01]  /*aa20*/  @P1 STG.E.U16 desc[UR14][R10.64], R45 ;  /* 0x0000002d0a001986 */ /* 0x0001e2000c10150e */
[----:B------:R-:W-:Y:S01]  /*aa30*/  ISETP.GE.AND P1, PT, R22, UR4, PT ;  /* 0x0000000416007c0c */ /* 0x000fe2000bf26270 */
[----:B------:R-:W-:Y:S01]  /*aa40*/  IMAD.WIDE R18, R23, 0x2, R8 ;  /* 0x0000000217127825 */ /* 0x000fe200078e0208 */
[----:B------:R-:W-:Y:S01]  /*aa50*/  ULDC UR4, c[0x0][0x248] ;  /* 0x0000920000047ab9 */ /* 0x000fe20000000800 */
[----:B------:R3:W-:Y:S01]  /*aa60*/  @P6 STG.E.U16 desc[UR14][R16.64], R42 ;  /* 0x0000002a10006986 */ /* 0x0007e2000c10150e */
[----:B------:R-:W-:Y:S01]  /*aa70*/  ISETP.LT.AND P6, PT, R233, UR12, !P3 ;  /* 0x0000000ce9007c0c */ /* 0x000fe2000dfc1270 */
[----:B------:R-:W-:Y:S01]  /*aa80*/  VIADD R23, R23, UR4 ;  /* 0x0000000417177c36 */ /* 0x000fe20008000000 */
[C---:B------:R-:W-:Y:S01]  /*aa90*/  ISETP.LT.AND P3, PT, R250.reuse, UR16, !P3 ;  /* 0x00000010fa007c0c */ /* 0x040fe2000df61270 */
[----:B------:R4:W-:Y:S01]  /*aaa0*/  @P4 STG.E.U16 desc[UR14][R18.64], R20 ;  /* 0x0000001412004986 */ /* 0x0009e2000c10150e */
[----:B------:R-:W-:Y:S01]  /*aab0*/  ISETP.LT.AND P4, PT, R233, UR8, !P0 ;  /* 0x00000008e9007c0c */ /* 0x000fe2000c781270 */
[----:B------:R-:W-:Y:S01]  /*aac0*/  ULDC UR6, c[0x0][0x248] ;  /* 0x0000920000067ab9 */ /* 0x000fe20000000800 */
[----:B------:R-:W-:Y:S01]  /*aad0*/  ISETP.LT.AND P0, PT, R250, UR10, !P0 ;  /* 0x0000000afa007c0c */ /* 0x000fe2000c701270 */
[C---:B------:R-:W-:Y:S01]  /*aae0*/  VIADD R25, R23.reuse, UR6 ;  /* 0x0000000617197c36 */ /* 0x040fe20008000000 */
[----:B------:R-:W-:Y:S01]  /*aaf0*/  ULDC UR4, c[0x0][0x22c] ;  /* 0x00008b0000047ab9 */ /* 0x000fe20000000800 */
[C---:B0-----:R-:W-:Y:S01]  /*ab00*/  IMAD.WIDE R10, R23.reuse, 0x2, R2 ;  /* 0x00000002170a7825 */ /* 0x041fe200078e0202 */
[----:B------:R-:W-:Y:S01]  /*ab10*/  ULDC UR8, c[0x0][0x228] ;  /* 0x00008a0000087ab9 */ /* 0x000fe20000000800 */
[----:B------:R-:W-:Y:S01]  /*ab20*/  ULDC UR10, c[0x0][0x228] ;  /* 0x00008a00000a7ab9 */ /* 0x000fe20000000800 */
[----:B------:R-:W-:Y:S01]  /*ab30*/  ULDC UR12, c[0x0][0x228] ;  /* 0x00008a00000c7ab9 */ /* 0x000fe20000000800 */
[----:B---3--:R-:W-:Y:S01]  /*ab40*/  IMAD.WIDE R16, R23, 0x2, R8 ;  /* 0x0000000217107825 */ /* 0x008fe200078e0208 */
[----:B------:R-:W-:Y:S01]  /*ab50*/  PRMT R23, R46, 0x7632, R23 ;  /* 0x000076322e177816 */ /* 0x000fe20000000017 */
[----:B------:R-:W-:Y:S01]  /*ab60*/  ULDC UR6, c[0x0][0x22c] ;  /* 0x00008b0000067ab9 */ /* 0x000fe20000000800 */
[----:B------:R-:W-:Y:S01]  /*ab70*/  ULDC UR16, c[0x0][0x228] ;  /* 0x00008a0000107ab9 */ /* 0x000fe20000000800 */
[C---:B----4-:R-:W-:Y:S01]  /*ab80*/  IMAD.WIDE R18, R25.reuse, 0x2, R2 ;  /* 0x0000000219127825 */ /* 0x050fe200078e0202 */
[----:B------:R-:W-:Y:S03]  /*ab90*/  @P4 STG.E.U16 desc[UR14][R10.64], R46 ;  /* 0x0000002e0a004986 */ /* 0x000fe6000c10150e */
[----:B------:R-:W-:Y:S01]  /*aba0*/  VIADD R22, R232, 0x19 ;  /* 0x00000019e8167836 */ /* 0x000fe20000000000 */
[----:B------:R0:W-:Y:S01]  /*abb0*/  @P0 STG.E.U16 desc[UR14][R16.64], R23 ;  /* 0x0000001710000986 */ /* 0x0001e2000c10150e */
[----:B------:R-:W-:-:S03]  /*abc0*/  IMAD.WIDE R20, R25, 0x2, R8 ;  /* 0x0000000219147825 */ /* 0x000fc600078e0208 */
[----:B------:R-:W-:Y:S01]  /*abd0*/  @P6 STG.E.U16 desc[UR14][R18.64], R43 ;  /* 0x0000002b12006986 */ /* 0x000fe2000c10150e */
[----:B------:R-:W-:Y:S01]  /*abe0*/  ISETP.GE.AND P4, PT, R22, UR4, PT ;  /* 0x0000000416007c0c */ /* 0x000fe2000bf86270 */
[----:B------:R-:W-:Y:S01]  /*abf0*/  ULDC UR4, c[0x0][0x248] ;  /* 0x0000920000047ab9 */ /* 0x000fe20000000800 */
[C---:B------:R-:W-:Y:S01]  /*ac00*/  ISETP.LT.AND P6, PT, R233.reuse, UR12, !P1 ;  /* 0x0000000ce9007c0c */ /* 0x040fe2000cfc1270 */
[----:B------:R3:W-:Y:S01]  /*ac10*/  @P3 STG.E.U16 desc[UR14][R20.64], R24 ;  /* 0x0000001814003986 */ /* 0x0007e2000c10150e */
[----:B------:R-:W-:Y:S01]  /*ac20*/  ISETP.LT.AND P3, PT, R233, UR8, !P5 ;  /* 0x00000008e9007c0c */ /* 0x000fe2000ef61270 */
[----:B------:R-:W-:Y:S01]  /*ac30*/  VIADD R22, R232, 0x1a ;  /* 0x0000001ae8167836 */ /* 0x000fe20000000000 */
[----:B------:R-:W-:Y:S01]  /*ac40*/  ISETP.LT.AND P5, PT, R250, UR10, !P5 ;  /* 0x0000000afa007c0c */ /* 0x000fe2000efa1270 */
[----:B0-----:R-:W-:Y:S01]  /*ac50*/  VIADD R17, R25, UR4 ;  /* 0x0000000419117c36 */ /* 0x001fe20008000000 */
[----:B------:R-:W-:Y:S01]  /*ac60*/  ULDC UR4, c[0x0][0x248] ;  /* 0x0000920000047ab9 */ /* 0x000fe20000000800 */
[----:B------:R-:W-:Y:S01]  /*ac70*/  ULDC UR8, c[0x0][0x228] ;  /* 0x00008a0000087ab9 */ /* 0x000fe20000000800 */
[----:B------:R-:W-:Y:S01]  /*ac80*/  ISETP.GE.AND P0, PT, R22, UR6, PT ;  /* 0x0000000616007c0c */ /* 0x000fe2000bf06270 */
[----:B------:R-:W-:Y:S01]  /*ac90*/  IMAD.WIDE R10, R17, 0x2, R2 ;  /* 0x00000002110a7825 */ /* 0x000fe200078e0202 */
[----:B------:R-:W-:Y:S01]  /*aca0*/  PRMT R22, R47, 0x7632, R22 ;  /* 0x000076322f167816 */ /* 0x000fe20000000016 */
[----:B------:R-:W-:Y:S01]  /*acb0*/  ULDC UR10, c[0x0][0x228] ;  /* 0x00008a00000a7ab9 */ /* 0x000fe20000000800 */
[----:B------:R-:W-:Y:S01]  /*acc0*/  ULDC UR12, c[0x0][0x228] ;  /* 0x00008a00000c7ab9 */ /* 0x000fe20000000800 */
[C---:B---3--:R-:W-:Y:S01]  /*acd0*/  VIADD R21, R17.reuse, UR4 ;  /* 0x0000000411157c36 */ /* 0x048fe20008000000 */
[----:B------:R-:W-:Y:S01]  /*ace0*/  ULDC UR4, c[0x0][0x22c] ;  /* 0x00008b0000047ab9 */ /* 0x000fe20000000800 */
[----:B------:R-:W-:Y:S01]  /*acf0*/  IMAD.WIDE R16, R17, 0x2, R8 ;  /* 0x0000000211107825 */ /* 0x000fe200078e0208 */
[----:B------:R0:W-:Y:S01]  /*ad00*/  @P3 STG.E.U16 desc[UR14][R10.64], R47 ;  /* 0x0000002f0a003986 */ /* 0x0001e2000c10150e */
[----:B------:R-:W-:Y:S01]  /*ad10*/  ISETP.LT.AND P1, PT, R250, UR8, !P1 ;  /* 0x00000008fa007c0c */ /* 0x000fe2000cf21270 */
[----:B------:R-:W-:Y:S01]  /*ad20*/  ULDC UR6, c[0x0][0x22c] ;  /* 0x00008b0000067ab9 */ /* 0x000fe20000000800 */
[----:B------:R-:W-:Y:S01]  /*ad30*/  IMAD.WIDE R18, R21, 0x2, R2 ;  /* 0x0000000215127825 */ /* 0x000fe200078e0202 */
[----:B------:R-:W-:Y:S01]  /*ad40*/  @P5 STG.E.U16 desc[UR14][R16.64], R22 ;  /* 0x0000001610005986 */ /* 0x000fe2000c10150e */
[----:B------:R-:W-:Y:S01]  /*ad50*/  ULDC UR8, c[0x0][0x228] ;  /* 0x00008a0000087ab9 */ /* 0x000fe20000000800 */
[----:B------:R-:W-:Y:S01]  /*ad60*/  PRMT R24, R93, 0x7632, R24 ;  /* 0x000076325d187816 */ /* 0x000fe20000000018 */
        /* <DEDUP_REMOVED lines=56> */
[C---:B------:R-:W-:Y:S01]  /*b0f0*/  IMAD.WIDE R10, R17.reuse, 0x2, R2 ;  /* 0x00000002110a7825 */ /* 0x040fe200078e0202 */
        /* <DEDUP_REMOVED lines=28> */
[----:B------:R-:W-:Y:S01]  /*b2c0*/  IMAD.WIDE R16, R23, 0x2, R2 ;  /* 0x0000000217107825 */ /* 0x000fe200078e0202 */
        /* <DEDUP_REMOVED lines=192> */
[----:B------:R-:W-:Y:S01]  /*bed0*/  PRMT R24, R139, 0x7632, R24 ;  /* 0x000076328b187816 */ /* 0x000fe20000000018 */
[----:B------:R-:W-:Y:S01]  /*bee0*/  ULDC UR8, c[0x0][0x22c] ;  /* 0x00008b0000087ab9 */ /* 0x000fe20000000800 */
        /* <DEDUP_REMOVED lines=39> */
[----:B------:R-:W-:Y:S01]  /*c160*/  VIADD R22, R232, 0x32 ;  /* 0x00000032e8167836 */ /* 0x000fe20000000000 */
[----:B------:R-:W-:Y:S01]  /*c170*/  @P4 STG.E.U16 desc[UR14][R10.64], R107 ;  /* 0x0000006b0a004986 */ /* 0x000fe2000c10150e */
[----:B----4-:R-:W-:-:S03]  /*c180*/  IMAD.WIDE R18, R25, 0x2, R2 ;  /* 0x0000000219127825 */ /* 0x010fc600078e0202 */
[----:B------:R-:W-:Y:S01]  /*c190*/  ISETP.GE.AND P4, PT, R22, UR8, PT ;  /* 0x0000000816007c0c */ /* 0x000fe2000bf86270 */
[----:B------:R-:W-:Y:S01]  /*c1a0*/  IMAD.WIDE R20, R25, 0x2, R8 ;  /* 0x0000000219147825 */ /* 0x000fe200078e0208 */
[----:B------:R0:W-:Y:S01]  /*c1b0*/  @P0 STG.E.U16 desc[UR14][R16.64], R23 ;  /* 0x0000001710000986 */ /* 0x0001e2000c10150e */
[----:B------:R-:W-:Y:S02]  /*c1c0*/  ULDC UR8, c[0x0][0x228] ;  /* 0x00008a0000087ab9 */ /* 0x000fe40000000800 */
[----:B------:R-:W-:Y:S01]  /*c1d0*/  VIADD R22, R232, 0x33 ;  /* 0x00000033e8167836 */ /* 0x000fe20000000000 */
[----:B------:R-:W-:Y:S01]  /*c1e0*/  @P6 STG.E.U16 desc[UR14][R18.64], R139 ;  /* 0x0000008b12006986 */ /* 0x000fe2000c10150e */
[C---:B------:R-:W-:Y:S01]  /*c1f0*/  ISETP.LT.AND P6, PT, R233.reuse, UR12, !P1 ;  /* 0x0000000ce9007c0c */ /* 0x040fe2000cfc1270 */
[----:B------:R-:W-:Y:S02]  /*c200*/  ULDC UR12, c[0x0][0x228] ;  /* 0x00008a00000c7ab9 */ /* 0x000fe40000000800 */
[----:B------:R3:W-:Y:S01]  /*c210*/  @P3 STG.E.U16 desc[UR14][R20.64], R24 ;  /* 0x0000001814003986 */ /* 0x0007e2000c10150e */
[----:B------:R-:W-:Y:S01]  /*c220*/  ISETP.LT.AND P3, PT, R233, UR8, !P5 ;  /* 0x00000008e9007c0c */ /* 0x000fe2000ef61270 */
[----:B------:R-:W-:Y:S01]  /*c230*/  ULDC UR8, c[0x0][0x228] ;  /* 0x00008a0000087ab9 */ /* 0x000fe20000000800 */
[----:B------:R-:W-:Y:S01]  /*c240*/  ISETP.LT.AND P5, PT, R250, UR10, !P5 ;  /* 0x0000000afa007c0c */ /* 0x000fe2000efa1270 */
[----:B0-----:R-:W-:Y:S01]  /*c250*/  VIADD R17, R25, UR4 ;  /* 0x0000000419117c36 */ /* 0x001fe20008000000 */
[----:B------:R-:W-:Y:S01]  /*c260*/  ULDC UR4, c[0x0][0x248] ;  /* 0x0000920000047ab9 */ /* 0x000fe20000000800 */
[----:B------:R-:W-:Y:S01]  /*c270*/  ISETP.GE.AND P0, PT, R22, UR6, PT ;  /* 0x0000000616007c0c */ /* 0x000fe2000bf06270 */
[----:B------:R-:W-:Y:S01]  /*c280*/  ULDC UR10, c[0x0][0x228] ;  /* 0x00008a00000a7ab9 */ /* 0x000fe20000000800 */
[C---:B------:R-:W-:Y:S01]  /*c290*/  IMAD.WIDE R10, R17.reuse, 0x2, R2 ;  /* 0x00000002110a7825 */ /* 0x040fe200078e0202 */
[----:B------:R-:W-:Y:S01]  /*c2a0*/  PRMT R22, R108, 0x7632, R22 ;  /* 0x000076326c167816 */ /* 0x000fe20000000016 */
[----:B------:R-:W-:Y:S01]  /*c2b0*/  ULDC UR6, c[0x0][0x22c] ;  /* 0x00008b0000067ab9 */ /* 0x000fe20000000800 */
[----:B------:R-:W-:Y:S01]  /*c2c0*/  ISETP.LT.AND P1, PT, R250, UR8, !P1 ;  /* 0x00000008fa007c0c */ /* 0x000fe2000cf21270 */
[C---:B---3--:R-:W-:Y:S01]  /*c2d0*/  VIADD R21, R17.reuse, UR4 ;  /* 0x0000000411157c36 */ /* 0x048fe20008000000 */
[----:B------:R-:W-:Y:S01]  /*c2e0*/  ULDC UR4, c[0x0][0x22c] ;  /* 0x00008b0000047ab9 */ /* 0x000fe20000000800 */
[----:B------:R-:W-:Y:S01]  /*c2f0*/  IMAD.WIDE R16, R17, 0x2, R8 ;  /* 0x0000000211107825 */ /* 0x000fe200078e0208 */
[----:B------:R0:W-:Y:S01]  /*c300*/  @P3 STG.E.U16 desc[UR14][R10.64], R108 ;  /* 0x0000006c0a003986 */ /* 0x0001e2000c10150e */
[----:B------:R-:W-:Y:S01]  /*c310*/  ULDC UR8, c[0x0][0x228] ;  /* 0x00008a0000087ab9 */ /* 0x000fe20000000800 */
[----:B------:R-:W-:Y:S01]  /*c320*/  PRMT R24, R110, 0x7632, R24 ;  /* 0x000076326e187816 */ /* 0x000fe20000000018 */
        /* <DEDUP_REMOVED lines=236> */
[----:B------:R-:W-:Y:S01]  /*d1f0*/  ULDC UR6, c[0x0][0x248] ;  /* 0x0000920000067ab9 */ /* 0x000fe20000000800 */
[----:B------:R4:W-:Y:S01]  /*d200*/  @P4 STG.E.U16 desc[UR14][R18.64], R20 ;  /* 0x0000001412004986 */ /* 0x0009e2000c10150e */
[----:B------:R-:W-:Y:S01]  /*d210*/  ISETP.LT.AND P4, PT, R233, UR8, !P0 ;  /* 0x00000008e9007c0c */ /* 0x000fe2000c781270 */
[C---:B------:R-:W-:Y:S01]  /*d220*/  VIADD R25, R23.reuse, UR6 ;  /* 0x0000000617197c36 */ /* 0x040fe20008000000 */
[C---:B------:R-:W-:Y:S01]  /*d230*/  ISETP.LT.AND P0, PT, R250.reuse, UR10, !P0 ;  /* 0x0000000afa007c0c */ /* 0x040fe2000c701270 */
[C---:B0-----:R-:W-:Y:S01]  /*d240*/  IMAD.WIDE R10, R23.reuse, 0x2, R2 ;  /* 0x00000002170a7825 */ /* 0x041fe200078e0202 */
[----:B------:R-:W-:Y:S01]  /*d250*/  ISETP.LT.AND P3, PT, R250, UR16, !P3 ;  /* 0x00000010fa007c0c */ /* 0x000fe2000df61270 */
[----:B------:R-:W-:Y:S01]  /*d260*/  ULDC UR8, c[0x0][0x228] ;  /* 0x00008a0000087ab9 */ /* 0x000fe20000000800 */
[----:B------:R-:W-:Y:S01]  /*d270*/  ULDC UR4, c[0x0][0x22c] ;  /* 0x00008b0000047ab9 */ /* 0x000fe20000000800 */
[----:B---3--:R-:W-:Y:S01]  /*d280*/  IMAD.WIDE R16, R23, 0x2, R8 ;  /* 0x0000000217107825 */ /* 0x008fe200078e0208 */
[----:B------:R-:W-:Y:S01]  /*d290*/  PRMT R23, R117, 0x7632, R23 ;  /* 0x0000763275177816 */ /* 0x000fe20000000017 */
[----:B------:R-:W-:Y:S01]  /*d2a0*/  ULDC UR10, c[0x0][0x228] ;  /* 0x00008a00000a7ab9 */ /* 0x000fe20000000800 */
[----:B------:R-:W-:Y:S01]  /*d2b0*/  ULDC UR12, c[0x0][0x228] ;  /* 0x00008a00000c7ab9 */ /* 0x000fe20000000800 */
[----:B------:R-:W-:Y:S01]  /*d2c0*/  VIADD R22, R232, 0x46 ;  /* 0x00000046e8167836 */ /* 0x000fe20000000000 */
[----:B------:R-:W-:Y:S01]  /*d2d0*/  ULDC UR6, c[0x0][0x22c] ;  /* 0x00008b0000067ab9 */ /* 0x000fe20000000800 */
[C---:B----4-:R-:W-:Y:S01]  /*d2e0*/  IMAD.WIDE R18, R25.reuse, 0x2, R2 ;  /* 0x0000000219127825 */ /* 0x050fe200078e0202 */
[----:B------:R-:W-:Y:S01]  /*d2f0*/  @P4 STG.E.U16 desc[UR14][R10.64], R117 ;  /* 0x000000750a004986 */ /* 0x000fe2000c10150e */
[----:B------:R-:W-:Y:S01]  /*d300*/  ULDC UR16, c[0x0][0x228] ;  /* 0x00008a0000107ab9 */ /* 0x000fe20000000800 */
[----:B------:R-:W-:Y:S01]  /*d310*/  ISETP.GE.AND P4, PT, R22, UR4, PT ;  /* 0x0000000416007c0c */ /* 0x000fe2000bf86270 */
[----:B------:R-:W-:Y:S01]  /*d320*/  IMAD.WIDE R20, R25, 0x2, R8 ;  /* 0x0000000219147825 */ /* 0x000fe200078e0208 */
[----:B------:R0:W-:Y:S01]  /*d330*/  @P0 STG.E.U16 desc[UR14][R16.64], R23 ;  /* 0x0000001710000986 */ /* 0x0001e2000c10150e */
[C---:B------:R-:W-:Y:S01]  /*d340*/  ISETP.LT.AND P0, PT, R233.reuse, UR8, !P5 ;  /* 0x00000008e9007c0c */ /* 0x040fe2000ef01270 */
[----:B------:R-:W-:Y:S01]  /*d350*/  ULDC UR4, c[0x0][0x248] ;  /* 0x0000920000047ab9 */ /* 0x000fe20000000800 */
[----:B------:R-:W-:Y:S01]  /*d360*/  ISETP.LT.AND P5, PT, R250, UR10, !P5 ;  /* 0x0000000afa007c0c */ /* 0x000fe2000efa1270 */
[----:B------:R-:W-:Y:S01]  /*d370*/  @P6 STG.E.U16 desc[UR14][R18.64], R53 ;  /* 0x0000003512006986 */ /* 0x000fe2000c10150e */
[----:B------:R-:W-:Y:S01]  /*d380*/  VIADD R22, R232, 0x47 ;  /* 0x00000047e8167836 */ /* 0x000fe20000000000 */
[----:B------:R-:W-:Y:S01]  /*d390*/  ISETP.LT.AND P6, PT, R233, UR12, !P1 ;  /* 0x0000000ce9007c0c */ /* 0x000fe2000cfc1270 */
[----:B------:R-:W-:Y:S01]  /*d3a0*/  ULDC UR8, c[0x0][0x228] ;  /* 0x00008a0000087ab9 */ /* 0x000fe20000000800 */
[----:B------:R3:W-:Y:S01]  /*d3b0*/  @P3 STG.E.U16 desc[UR14][R20.64], R24 ;  /* 0x0000001814003986 */ /* 0x0007e2000c10150e */
[----:B------:R-:W-:Y:S01]  /*d3c0*/  ULDC UR10, c[0x0][0x228] ;  /* 0x00008a00000a7ab9 */ /* 0x000fe20000000800 */
[----:B------:R-:W-:Y:S01]  /*d3d0*/  ISETP.GE.AND P3, PT, R22, UR6, PT ;  /* 0x0000000616007c0c */ /* 0x000fe2000bf66270 */
[----:B------:R-:W-:Y:S01]  /*d3e0*/  ULDC UR12, c[0x0][0x228] ;  /* 0x00008a00000c7ab9 */ /* 0x000fe20000000800 */
[----:B0-----:R-:W-:Y:S01]  /*d3f0*/  VIADD R17, R25, UR4 ;  /* 0x0000000419117c36 */ /* 0x001fe20008000000 */
[----:B------:R-:W-:Y:S01]  /*d400*/  ULDC UR4, c[0x0][0x248] ;  /* 0x0000920000047ab9 */ /* 0x000fe20000000800 */
[----:B------:R-:W-:Y:S01]  /*d410*/  PRMT R22, R118, 0x7632, R22 ;  /* 0x0000763276167816 */ /* 0x000fe20000000016 */
[----:B------:R-:W-:Y:S01]  /*d420*/  ULDC UR6, c[0x0][0x22c] ;  /* 0x00008b0000067ab9 */ /* 0x000fe20000000800 */
[----:B------:R-:W-:Y:S01]  /*d430*/  IMAD.WIDE R10, R17, 0x2, R2 ;  /* 0x00000002110a7825 */ /* 0x000fe200078e0202 */
[----:B------:R-:W-:Y:S01]  /*d440*/  ISETP.LT.AND P1, PT, R250, UR8, !P1 ;  /* 0x00000008fa007c0c */ /* 0x000fe2000cf21270 */
[----:B------:R-:W-:-:S02]  /*d450*/  ULDC UR8, c[0x0][0x228] ;  /* 0x00008a0000087ab9 */ /* 0x000fc40000000800 */
[C---:B---3--:R-:W-:Y:S01]  /*d460*/  VIADD R21, R17.reuse, UR4 ;  /* 0x0000000411157c36 */ /* 0x048fe20008000000 */
[----:B------:R0:W-:Y:S01]  /*d470*/  @P0 STG.E.U16 desc[UR14][R10.64], R118 ;  /* 0x000000760a000986 */ /* 0x0001e2000c10150e */
[----:B------:R-:W-:Y:S01]  /*d480*/  IMAD.WIDE R16, R17, 0x2, R8 ;  /* 0x0000000211107825 */ /* 0x000fe200078e0208 */
[----:B------:R-:W-:Y:S01]  /*d490*/  ULDC UR4, c[0x0][0x22c] ;  /* 0x00008b0000047ab9 */ /* 0x000fe20000000800 */
[----:B------:R-:W-:Y:S02]  /*d4a0*/  PRMT R24, R120, 0x7632, R24 ;  /* 0x0000763278187816 */ /* 0x000fe40000000018 */
[----:B------:R-:W-:Y:S01]  /*d4b0*/  VIADD R20, R232, 0x48 ;  /* 0x00000048e8147836 */ /* 0x000fe20000000000 */
[----:B------:R3:W-:Y:S01]  /*d4c0*/  @P5 STG.E.U16 desc[UR14][R16.64], R22 ;  /* 0x0000001610005986 */ /* 0x0007e2000c10150e */
[----:B------:R-:W-:Y:S01]  /*d4d0*/  IMAD.WIDE R18, R21, 0x2, R2 ;  /* 0x0000000215127825 */ /* 0x000fe200078e0202 */
[----:B------:R-:W-:Y:S01]  /*d4e0*/  ISETP.LT.AND P5, PT, R233, UR10, !P4 ;  /* 0x0000000ae9007c0c */ /* 0x000fe2000e7a1270 */
[----:B------:R-:W-:Y:S01]  /*d4f0*/  ULDC UR10, c[0x0][0x228] ;  /* 0x00008a00000a7ab9 */ /* 0x000fe20000000800 */
[----:B------:R-:W-:Y:S01]  /*d500*/  ISETP.GE.AND P0, PT, R20, UR4, PT ;  /* 0x0000000414007c0c */ /* 0x000fe2000bf06270 */
[----:B------:R-:W-:Y:S01]  /*d510*/  ULDC UR4, c[0x0][0x248] ;  /* 0x0000920000047ab9 */ /* 0x000fe20000000800 */
[----:B------:R4:W-:Y:S01]  /*d520*/  @P6 STG.E.U16 desc[UR14][R18.64], R54 ;  /* 0x0000003612006986 */ /* 0x0009e2000c10150e */
[----:B------:R-:W-:Y:S01]  /*d530*/  ISETP.LT.AND P6, PT, R250, UR12, !P4 ;  /* 0x0000000cfa007c0c */ /* 0x000fe2000e7c1270 */
[C---:B------:R-:W-:Y:S01]  /*d540*/  VIADD R23, R21.reuse, UR4 ;  /* 0x0000000415177c36 */ /* 0x040fe20008000000 */
[----:B------:R-:W-:Y:S01]  /*d550*/  ULDC UR4, c[0x0][0x22c] ;  /* 0x00008b0000047ab9 */ /* 0x000fe20000000800 */
[----:B------:R-:W-:Y:S01]  /*d560*/  VIADD R20, R232, 0x49 ;  /* 0x00000049e8147836 */ /* 0x000fe20000000000 */
[----:B------:R-:W-:Y:S01]  /*d570*/  ULDC UR12, c[0x0][0x228] ;  /* 0x00008a00000c7ab9 */ /* 0x000fe20000000800 */
[----:B0-----:R-:W-:-:S03]  /*d580*/  IMAD.WIDE R10, R21, 0x2, R8 ;  /* 0x00000002150a7825 */ /* 0x001fc600078e0208 */
[----:B------:R-:W-:Y:S01]  /*d590*/  ISETP.GE.AND P4, PT, R20, UR6, PT ;  /* 0x0000000614007c0c */ /* 0x000fe2000bf86270 */
[----:B---3--:R-:W-:Y:S01]  /*d5a0*/  IMAD.WIDE R16, R23, 0x2, R2 ;  /* 0x0000000217107825 */ /* 0x008fe200078e0202 */
[----:B------:R-:W-:Y:S01]  /*d5b0*/  PRMT R20, R119, 0x7632, R20 ;  /* 0x0000763277147816 */ /* 0x000fe20000000014 */
[----:B------:R-:W-:Y:S01]  /*d5c0*/  ULDC UR6, c[0x0][0x248] ;  /* 0x0000920000067ab9 */ /* 0x000fe20000000800 */
[----:B----4-:R-:W-:Y:S01]  /*d5d0*/  PRMT R54, R54, 0x7632, R54 ;  /* 0x0000763236367816 */ /* 0x010fe20000000036 */
[----:B------:R-:W-:Y:S02]  /*d5e0*/  VIADD R22, R232, 0x4a ;  /* 0x0000004ae8167836 */ /* 0x000fe40000000000 */
[----:B------:R-:W-:Y:S02]  /*d5f0*/  IMAD.WIDE R18, R23, 0x2, R8 ;  /* 0x0000000217127825 */ /* 0x000fe400078e0208 */
[----:B------:R0:W-:Y:S01]  /*d600*/  @P1 STG.E.U16 desc[UR14][R10.64], R54 ;  /* 0x000000360a001986 */ /* 0x0001e2000c10150e */
[----:B------:R-:W-:Y:S01]  /*d610*/  ISETP.GE.AND P1, PT, R22, UR4, PT ;  /* 0x0000000416007c0c */ /* 0x000fe2000bf26270 */
[----:B------:R-:W-:Y:S01]  /*d620*/  ULDC UR4, c[0x0][0x248] ;  /* 0x0000920000047ab9 */ /* 0x000fe20000000800 */
[----:B------:R-:W-:Y:S01]  /*d630*/  VIADD R22, R232, 0x4b ;  /* 0x0000004be8167836 */ /* 0x000fe20000000000 */
[----:B------:R3:W-:Y:S01]  /*d640*/  @P5 STG.E.U16 desc[UR14][R16.64], R119 ;  /* 0x0000007710005986 */ /* 0x0007e2000c10150e */
[----:B------:R-:W-:Y:S01]  /*d650*/  ISETP.LT.AND P5, PT, R233, UR8, !P3 ;  /* 0x00000008e9007c0c */ /* 0x000fe2000dfa1270 */
[----:B------:R-:W-:Y:S01]  /*d660*/  VIADD R23, R23, UR4 ;  /* 0x0000000417177c36 */ /* 0x000fe20008000000 */
        /* <DEDUP_REMOVED lines=10> */
[----:B------:R-:W-:Y:S01]  /*d710*/  PRMT R23, R55, 0x7632, R23 ;  /* 0x0000763237177816 */ /* 0x000fe20000000017 */
[----:B------:R-:W-:Y:S01]  /*d720*/  @P5 STG.E.U16 desc[UR14][R10.64], R55 ;  /* 0x000000370a005986 */ /* 0x000fe2000c10150e */
[----:B------:R-:W-:Y:S01]  /*d730*/  ISETP.GE.AND P5, PT, R22, UR4, PT ;  /* 0x0000000416007c0c */ /* 0x000fe2000bfa6270 */
[C---:B----4-:R-:W-:Y:S01]  /*d740*/  IMAD.WIDE R18, R25.reuse, 0x2, R2 ;  /* 0x0000000219127825 */ /* 0x050fe200078e0202 */
[----:B------:R-:W-:Y:S01]  /*d750*/  ULDC UR4, c[0x0][0x248] ;  /* 0x0000920000047ab9 */ /* 0x000fe20000000800 */
[----:B------:R0:W-:Y:S01]  /*d760*/  @P3 STG.E.U16 desc[UR14][R16.64], R23 ;  /* 0x0000001710003986 */ /* 0x0001e2000c10150e */
[----:B------:R-:W-:Y:S01]  /*d770*/  ULDC UR12, c[0x0][0x228] ;  /* 0x00008a00000c7ab9 */ /* 0x000fe20000000800 */
[----:B------:R-:W-:Y:S01]  /*d780*/  IMAD.WIDE R20, R25, 0x2, R8 ;  /* 0x0000000219147825 */ /* 0x000fe200078e0208 */
[C---:B------:R-:W-:Y:S01]  /*d790*/  ISETP.LT.AND P3, PT, R233.reuse, UR8, !P4 ;  /* 0x00000008e9007c0c */ /* 0x040fe2000e761270 */
[----:B------:R-:W-:Y:S01]  /*d7a0*/  @P6 STG.E.U16 desc[UR14][R18.64], R120 ;  /* 0x0000007812006986 */ /* 0x000fe2000c10150e */
[----:B------:R-:W-:Y:S01]  /*d7b0*/  ISETP.LT.AND P4, PT, R250, UR10, !P4 ;  /* 0x0000000afa007c0c */ /* 0x000fe2000e781270 */
[----:B------:R-:W-:Y:S01]  /*d7c0*/  VIADD R22, R232, 0x4c ;  /* 0x0000004ce8167836 */ /* 0x000fe20000000000 */
[----:B------:R-:W-:Y:S01]  /*d7d0*/  ISETP.LT.AND P6, PT, R233, UR12, !P1 ;  /* 0x0000000ce9007c0c */ /* 0x000fe2000cfc1270 */
[----:B------:R3:W-:Y:S01]  /*d7e0*/  @P0 STG.E.U16 desc[UR14][R20.64], R24 ;  /* 0x0000001814000986 */ /* 0x0007e2000c10150e */
[----:B------:R-:W-:Y:S01]  /*d7f0*/  ULDC UR6, c[0x0][0x22c] ;  /* 0x00008b0000067ab9 */ /* 0x000fe20000000800 */
[----:B------:R-:W-:Y:S01]  /*d800*/  ULDC UR8, c[0x0][0x228] ;  /* 0x00008a0000087ab9 */ /* 0x000fe20000000800 */
[----:B------:R-:W-:Y:S01]  /*d810*/  ISETP.GE.AND P0, PT, R22, UR6, PT ;  /* 0x0000000616007c0c */ /* 0x000fe2000bf06270 */
[----:B0-----:R-:W-:Y:S01]  /*d820*/  VIADD R17, R25, UR4 ;  /* 0x0000000419117c36 */ /* 0x001fe20008000000 */
[----:B------:R-:W-:Y:S01]  /*d830*/  ULDC UR4, c[0x0][0x248] ;  /* 0x0000920000047ab9 */ /* 0x000fe20000000800 */
[----:B------:R-:W-:Y:S01]  /*d840*/  PRMT R22, R56, 0x7632, R22 ;  /* 0x0000763238167816 */ /* 0x000fe20000000016 */
[----:B------:R-:W-:Y:S01]  /*d850*/  ULDC UR10, c[0x0][0x228] ;  /* 0x00008a00000a7ab9 */ /* 0x000fe20000000800 */
[C---:B------:R-:W-:Y:S01]  /*d860*/  IMAD.WIDE R10, R17.reuse, 0x2, R2 ;  /* 0x00000002110a7825 */ /* 0x040fe200078e0202 */
[----:B------:R-:W-:Y:S01]  /*d870*/  ULDC UR12, c[0x0][0x228] ;  /* 0x00008a00000c7ab9 */ /* 0x000fe20000000800 */
[----:B------:R-:W-:Y:S01]  /*d880*/  ISETP.LT.AND P1, PT, R250, UR8, !P1 ;  /* 0x00000008fa007c0c */ /* 0x000fe2000cf21270 */
[----:B------:R-:W-:Y:S01]  /*d890*/  ULDC UR6, c[0x0][0x22c] ;  /* 0x00008b0000067ab9 */ /* 0x000fe20000000800 */
[C---:B---3--:R-:W-:Y:S01]  /*d8a0*/  VIADD R21, R17.reuse, UR4 ;  /* 0x0000000411157c36 */ /* 0x048fe20008000000 */
[----:B------:R0:W-:Y:S01]  /*d8b0*/  @P3 STG.E.U16 desc[UR14][R10.64], R56 ;  /* 0x000000380a003986 */ /* 0x0001e2000c10150e */
[----:B------:R-:W-:Y:S01]  /*d8c0*/  IMAD.WIDE R16, R17, 0x2, R8 ;  /* 0x0000000211107825 */ /* 0x000fe200078e0208 */
[----:B------:R-:W-:Y:S01]  /*d8d0*/  ULDC UR4, c[0x0][0x22c] ;  /* 0x00008b0000047ab9 */ /* 0x000fe20000000800 */
[----:B------:R-:W-:Y:S01]  /*d8e0*/  ULDC UR8, c[0x0][0x228] ;  /* 0x00008a0000087ab9 */ /* 0x000fe20000000800 */
[----:B------:R-:W-:Y:S01]  /*d8f0*/  ULDC UR16, c[0x0][0x228] ;  /* 0x00008a0000107ab9 */ /* 0x000fe20000000800 */
[----:B------:R-:W-:Y:S01]  /*d900*/  IMAD.WIDE R18, R21, 0x2, R2 ;  /* 0x0000000215127825 */ /* 0x000fe200078e0202 */
[----:B------:R3:W-:Y:S01]  /*d910*/  @P4 STG.E.U16 desc[UR14][R16.64], R22 ;  /* 0x0000001610004986 */ /* 0x0007e2000c10150e */
[----:B------:R-:W-:-:S02]  /*d920*/  PRMT R24, R58, 0x7632, R24 ;  /* 0x000076323a187816 */ /* 0x000fc40000000018 */
[----:B------:R-:W-:Y:S01]  /*d930*/  VIADD R20, R232, 0x4d ;  /* 0x0000004de8147836 */ /* 0x000fe20000000000 */
[----:B------:R4:W-:Y:S01]  /*d940*/  @P6 STG.E.U16 desc[UR14][R18.64], R121 ;  /* 0x0000007912006986 */ /* 0x0009e2000c10150e */
[----:B------:R-:W-:Y:S01]  /*d950*/  ISETP.LT.AND P6, PT, R233, UR10, !P5 ;  /* 0x0000000ae9007c0c */ /* 0x000fe2000efc1270 */
[C---:B0-----:R-:W-:Y:S01]  /*d960*/  IMAD.WIDE R10, R21.reuse, 0x2, R8 ;  /* 0x00000002150a7825 */ /* 0x041fe200078e0208 */
[----:B------:R-:W-:Y:S01]  /*d970*/  ISETP.LT.AND P5, PT, R250, UR12, !P5 ;  /* 0x0000000cfa007c0c */ /* 0x000fe2000efa1270 */
[----:B------:R-:W-:Y:S01]  /*d980*/  ULDC UR10, c[0x0][0x228] ;  /* 0x00008a00000a7ab9 */ /* 0x000fe20000000800 */
[----:B------:R-:W-:Y:S01]  /*d990*/  ISETP.GE.AND P3, PT, R20, UR4, PT ;  /* 0x0000000414007c0c */ /* 0x000fe2000bf66270 */
[----:B------:R-:W-:Y:S01]  /*d9a0*/  ULDC UR4, c[0x0][0x248] ;  /* 0x0000920000047ab9 */ /* 0x000fe20000000800 */
[C---:B------:R-:W-:Y:S01]  /*d9b0*/  VIADD R20, R232.reuse, 0x4e ;  /* 0x0000004ee8147836 */ /* 0x040fe20000000000 */
[----:B------:R-:W-:Y:S01]  /*d9c0*/  ULDC UR12, c[0x0][0x228] ;  /* 0x00008a00000c7ab9 */ /* 0x000fe20000000800 */
[----:B------:R-:W-:Y:S01]  /*d9d0*/  VIADD R23, R21, UR4 ;  /* 0x0000000415177c36 */ /* 0x000fe20008000000 */
[----:B------:R-:W-:Y:S01]  /*d9e0*/  ULDC UR4, c[0x0][0x22c] ;  /* 0x00008b0000047ab9 */ /* 0x000fe20000000800 */
[----:B---3--:R-:W-:Y:S01]  /*d9f0*/  VIADD R22, R232, 0x4f ;  /* 0x0000004fe8167836 */ /* 0x008fe20000000000 */
[----:B----4-:R-:W-:Y:S01]  /*da00*/  PRMT R121, R121, 0x7632, R121 ;  /* 0x0000763279797816 */ /* 0x010fe20000000079 */
[----:B------:R-:W-:Y:S01]  /*da10*/  IMAD.WIDE R16, R23, 0x2, R2 ;  /* 0x0000000217107825 */ /* 0x000fe200078e0202 */
[----:B------:R-:W-:Y:S01]  /*da20*/  ISETP.GE.AND P4, PT, R20, UR6, PT ;  /* 0x0000000614007c0c */ /* 0x000fe2000bf86270 */
[----:B------:R-:W-:Y:S01]  /*da30*/  ULDC UR6, c[0x0][0x248] ;  /* 0x0000920000067ab9 */ /* 0x000fe20000000800 */
[----:B------:R-:W-:Y:S01]  /*da40*/  PRMT R20, R57, 0x7632, R20 ;  /* 0x0000763239147816 */ /* 0x000fe20000000014 */
[C---:B------:R-:W-:Y:S01]  /*da50*/  IMAD.WIDE R18, R23.reuse, 0x2, R8 ;  /* 0x0000000217127825 */ /* 0x040fe200078e0208 */
[----:B------:R0:W-:Y:S01]  /*da60*/  @P1 STG.E.U16 desc[UR14][R10.64], R121 ;  /* 0x000000790a001986 */ /* 0x0001e2000c10150e */
[----:B------:R-:W-:Y:S01]  /*da70*/  ISETP.GE.AND P1, PT, R22, UR4, PT ;  /* 0x0000000416007c0c */ /* 0x000fe2000bf26270 */
[----:B------:R-:W-:Y:S01]  /*da80*/  ULDC UR4, c[0x0][0x248] ;  /* 0x0000920000047ab9 */ /* 0x000fe20000000800 */
[----:B------:R-:W-:Y:S01]  /*da90*/  VIADD R22, R232, 0x50 ;  /* 0x00000050e8167836 */ /* 0x000fe20000000000 */
[----:B------:R3:W-:Y:S01]  /*daa0*/  @P6 STG.E.U16 desc[UR14][R16.64], R57 ;  /* 0x0000003910006986 */ /* 0x0007e2000c10150e */
[----:B------:R-:W-:Y:S01]  /*dab0*/  VIADD R23, R23, UR4 ;  /* 0x0000000417177c36 */ /* 0x000fe20008000000 */
[C---:B------:R-:W-:Y:S01]  /*dac0*/  ISETP.LT.AND P6, PT, R233.reuse, UR12, !P3 ;  /* 0x0000000ce9007c0c */ /* 0x040fe2000dfc1270 */
        /* <DEDUP_REMOVED lines=13> */
[C---:B----4-:R-:W-:Y:S01]  /*dba0*/  IMAD.WIDE R18, R25.reuse, 0x2, R2 ;  /* 0x0000000219127825 */ /* 0x050fe200078e0202 */
[----:B------:R-:W-:Y:S01]  /*dbb0*/  ULDC UR16, c[0x0][0x228] ;  /* 0x00008a0000107ab9 */ /* 0x000fe20000000800 */
[----:B------:R-:W-:Y:S01]  /*dbc0*/  @P5 STG.E.U16 desc[UR14][R10.64], R122 ;  /* 0x0000007a0a005986 */ /* 0x000fe2000c10150e */
[----:B------:R-:W-:Y:S01]  /*dbd0*/  ISETP.GE.AND P5, PT, R22, UR4, PT ;  /* 0x0000000416007c0c */ /* 0x000fe2000bfa6270 */
[----:B------:R-:W-:Y:S01]  /*dbe0*/  IMAD.WIDE R20, R25, 0x2, R8 ;  /* 0x0000000219147825 */ /* 0x000fe200078e0208 */
[----:B------:R-:W-:Y:S01]  /*dbf0*/  ULDC UR4, c[0x0][0x248] ;  /* 0x0000920000047ab9 */ /* 0x000fe20000000800 */
[----:B------:R0:W-:Y:S02]  /*dc00*/  @P0 STG.E.U16 desc[UR14][R16.64], R23 ;  /* 0x0000001710000986 */ /* 0x0001e4000c10150e */
[----:B------:R-:W-:-:S02]  /*dc10*/  VIADD R22, R232, 0x51 ;  /* 0x00000051e8167836 */ /* 0x000fc40000000000 */
        /* <DEDUP_REMOVED lines=441> */
[----:B------:R-:W-:-:S02]  /*f7b0*/  ULDC UR8, c[0x0][0x228] ;  /* 0x00008a0000087ab9 */ /* 0x000fc40000000800 */
[----:B------:R-:W-:Y:S01]  /*f7c0*/  VIADD R20, R232, 0x70 ;  /* 0x00000070e8147836 */ /* 0x000fe20000000000 */
[----:B------:R3:W-:Y:S01]  /*f7d0*/  @P6 STG.E.U16 desc[UR14][R18.64], R74 ;  /* 0x0000004a12006986 */ /* 0x0007e2000c10150e */
[----:B------:R-:W-:Y:S01]  /*f7e0*/  ISETP.LT.AND P6, PT, R233, UR10, !P5 ;  /* 0x0000000ae9007c0c */ /* 0x000fe2000efc1270 */
[----:B------:R-:W-:Y:S01]  /*f7f0*/  ULDC UR10, c[0x0][0x228] ;  /* 0x00008a00000a7ab9 */ /* 0x000fe20000000800 */
[----:B------:R-:W-:Y:S01]  /*f800*/  ISETP.LT.AND P5, PT, R250, UR12, !P5 ;  /* 0x0000000cfa007c0c */ /* 0x000fe2000efa1270 */
[C---:B0-----:R-:W-:Y:S01]  /*f810*/  IMAD.WIDE R10, R21.reuse, 0x2, R8 ;  /* 0x00000002150a7825 */ /* 0x041fe200078e0208 */
[----:B------:R-:W-:Y:S01]  /*f820*/  ISETP.GE.AND P3, PT, R20, UR4, PT ;  /* 0x0000000414007c0c */ /* 0x000fe2000bf66270 */
[----:B------:R-:W-:Y:S01]  /*f830*/  ULDC UR4, c[0x0][0x248] ;  /* 0x0000920000047ab9 */ /* 0x000fe20000000800 */
[----:B------:R-:W-:Y:S01]  /*f840*/  ULDC UR12, c[0x0][0x228] ;  /* 0x00008a00000c7ab9 */ /* 0x000fe20000000800 */
[----:B------:R-:W-:Y:S02]  /*f850*/  VIADD R20, R232, 0x71 ;  /* 0x00000071e8147836 */ /* 0x000fe40000000000 */
        /* <DEDUP_REMOVED lines=19> */
[----:B------:R-:W-:Y:S01]  /*f990*/  VIADD R25, R23, UR6 ;  /* 0x0000000617197c36 */ /* 0x000fe20008000000 */
[----:B------:R-:W-:Y:S01]  /*f9a0*/  PRMT R22, R75, 0x7632, R22 ;  /* 0x000076324b167816 */ /* 0x000fe20000000016 */
        /* <DEDUP_REMOVED lines=8> */
[----:B----4-:R-:W-:Y:S01]  /*fa30*/  IMAD.WIDE R18, R25, 0x2, R2 ;  /* 0x0000000219127825 */ /* 0x010fe200078e0202 */
[----:B------:R0:W-:Y:S01]  /*fa40*/  @P5 STG.E.U16 desc[UR14][R10.64], R75 ;  /* 0x0000004b0a005986 */ /* 0x0001e2000c10150e */
[----:B------:R-:W-:-:S02]  /*fa50*/  ULDC UR8, c[0x0][0x22c] ;  /* 0x00008b0000087ab9 */ /* 0x000fc40000000800 */
        /* <DEDUP_REMOVED lines=9> */
[----:B0-----:R-:W-:Y:S01]  /*faf0*/  VIADD R10, R232, 0x74 ;  /* 0x00000074e80a7836 */ /* 0x001fe20000000000 */
[C---:B------:R-:W-:Y:S01]  /*fb00*/  ISETP.LT.AND P4, PT, R250.reuse, UR12, !P4 ;  /* 0x0000000cfa007c0c */ /* 0x040fe2000e781270 */
[----:B---3--:R-:W-:Y:S01]  /*fb10*/  VIADD R17, R25, UR4 ;  /* 0x0000000419117c36 */ /* 0x008fe20008000000 */
[----:B------:R-:W-:Y:S01]  /*fb20*/  ISETP.LT.AND P1, PT, R250, UR18, !P1 ;  /* 0x00000012fa007c0c */ /* 0x000fe2000cf21270 */
[----:B------:R-:W-:Y:S01]  /*fb30*/  ULDC UR10, c[0x0][0x228] ;  /* 0x00008a00000a7ab9 */ /* 0x000fe20000000800 */
[----:B------:R-:W-:Y:S01]  /*fb40*/  ISETP.GE.AND P0, PT, R10, UR8, PT ;  /* 0x000000080a007c0c */ /* 0x000fe2000bf06270 */
[----:B------:R-:W-:Y:S01]  /*fb50*/  IMAD.WIDE R10, R17, 0x2, R2 ;  /* 0x00000002110a7825 */ /* 0x000fe200078e0202 */
[----:B-1----:R-:W-:Y:S01]  /*fb60*/  PRMT R22, R12, 0x7632, R22 ;  /* 0x000076320c167816 */ /* 0x002fe20000000016 */
[----:B------:R-:W-:Y:S01]  /*fb70*/  ULDC UR8, c[0x0][0x228] ;  /* 0x00008a0000087ab9 */ /* 0x000fe20000000800 */
[----:B------:R-:W-:Y:S01]  /*fb80*/  PRMT R24, R77, 0x7632, R24 ;  /* 0x000076324d187816 */ /* 0x000fe20000000018 */
[C---:B----4-:R-:W-:Y:S01]  /*fb90*/  VIADD R23, R17.reuse, UR6 ;  /* 0x0000000611177c36 */ /* 0x050fe20008000000 */
[----:B------:R-:W-:Y:S01]  /*fba0*/  ULDC UR4, c[0x0][0x248] ;  /* 0x0000920000047ab9 */ /* 0x000fe20000000800 */
[----:B------:R-:W-:Y:S01]  /*fbb0*/  IMAD.WIDE R16, R17, 0x2, R8 ;  /* 0x0000000211107825 */ /* 0x000fe200078e0208 */
[----:B------:R0:W-:Y:S01]  /*fbc0*/  @P3 STG.E.U16 desc[UR14][R10.64], R12 ;  /* 0x0000000c0a003986 */ /* 0x0001e2000c10150e */
[----:B------:R-:W-:Y:S01]  /*fbd0*/  ULDC UR12, c[0x0][0x228] ;  /* 0x00008a00000c7ab9 */ /* 0x000fe20000000800 */
[----:B------:R-:W-:Y:S01]  /*fbe0*/  ULDC UR6, c[0x0][0x248] ;  /* 0x0000920000067ab9 */ /* 0x000fe20000000800 */
[----:B------:R-:W-:Y:S01]  /*fbf0*/  IMAD.WIDE R18, R23, 0x2, R2 ;  /* 0x0000000217127825 */ /* 0x000fe200078e0202 */
[----:B------:R1:W-:Y:S01]  /*fc00*/  @P4 STG.E.U16 desc[UR14][R16.64], R22 ;  /* 0x0000001610004986 */ /* 0x0003e2000c10150e */
[----:B------:R-:W-:Y:S01]  /*fc10*/  ISETP.LT.AND P4, PT, R233, UR12, !P0 ;  /* 0x0000000ce9007c0c */ /* 0x000fe2000c781270 */
[----:B------:R-:W-:Y:S01]  /*fc20*/  ULDC UR16, c[0x0][0x228] ;  /* 0x00008a0000107ab9 */ /* 0x000fe20000000800 */
[----:B------:R-:W-:Y:S01]  /*fc30*/  IMAD.WIDE R20, R23, 0x2, R8 ;  /* 0x0000000217147825 */ /* 0x000fe200078e0208 */
[----:B------:R3:W-:Y:S01]  /*fc40*/  @P6 STG.E.U16 desc[UR14][R18.64], R77 ;  /* 0x0000004d12006986 */ /* 0x0007e2000c10150e */
[----:B------:R-:W-:Y:S01]  /*fc50*/  ISETP.LT.AND P6, PT, R250, UR16, !P0 ;  /* 0x00000010fa007c0c */ /* 0x000fe2000c7c1270 */
[----:B------:R-:W-:Y:S01]  /*fc60*/  ULDC UR12, c[0x0][0x228] ;  /* 0x00008a00000c7ab9 */ /* 0x000fe20000000800 */
[C---:B------:R-:W-:Y:S01]  /*fc70*/  VIADD R25, R232.reuse, 0x75 ;  /* 0x00000075e8197836 */ /* 0x040fe20000000000 */
[----:B------:R4:W-:Y:S01]  /*fc80*/  @P1 STG.E.U16 desc[UR14][R20.64], R24 ;  /* 0x0000001814001986 */ /* 0x0009e2000c10150e */
[----:B------:R-:W-:Y:S01]  /*fc90*/  ISETP.LT.AND P1, PT, R233, UR8, !P5 ;  /* 0x00000008e9007c0c */ /* 0x000fe2000ef21270 */
[----:B0-----:R-:W-:Y:S01]  /*fca0*/  VIADD R10, R232, 0x76 ;  /* 0x00000076e80a7836 */ /* 0x001fe20000000000 */
[----:B------:R-:W-:Y:S01]  /*fcb0*/  ISETP.LT.AND P5, PT, R250, UR10, !P5 ;  /* 0x0000000afa007c0c */ /* 0x000fe2000efa1270 */
[----:B-1----:R-:W-:Y:S01]  /*fcc0*/  VIADD R17, R23, UR4 ;  /* 0x0000000417117c36 */ /* 0x002fe20008000000 */
[----:B------:R-:W-:Y:S01]  /*fcd0*/  PRMT R12, R13, 0x7632, R12 ;  /* 0x000076320d0c7816 */ /* 0x000fe2000000000c */
[----:B------:R-:W-:Y:S01]  /*fce0*/  ULDC UR8, c[0x0][0x228] ;  /* 0x00008a0000087ab9 */ /* 0x000fe20000000800 */
[----:B------:R-:W-:Y:S01]  /*fcf0*/  ISETP.GE.AND P0, PT, R10, UR23, PT ;  /* 0x000000170a007c0c */ /* 0x000fe2000bf06270 */
[----:B------:R-:W-:Y:S01]  /*fd00*/  VIADD R23, R17, UR6 ;  /* 0x0000000611177c36 */ /* 0x000fe20008000000 */
[----:B------:R-:W-:Y:S01]  /*fd10*/  ISETP.GE.AND P3, PT, R25, UR25, PT ;  /* 0x0000001919007c0c */ /* 0x000fe2000bf66270 */
[C---:B------:R-:W-:Y:S01]  /*fd20*/  IMAD.WIDE R10, R17.reuse, 0x2, R2 ;  /* 0x00000002110a7825 */ /* 0x040fe200078e0202 */
[----:B------:R-:W-:Y:S01]  /*fd30*/  ULDC UR10, c[0x0][0x228] ;  /* 0x00008a00000a7ab9 */ /* 0x000fe20000000800 */
[----:B------:R-:W-:Y:S01]  /*fd40*/  PRMT R22, R78, 0x7632, R22 ;  /* 0x000076324e167816 */ /* 0x000fe20000000016 */
[----:B------:R-:W-:Y:S01]  /*fd50*/  ULDC UR4, c[0x0][0x248] ;  /* 0x0000920000047ab9 */ /* 0x000fe20000000800 */
[----:B------:R-:W-:Y:S01]  /*fd60*/  IMAD.WIDE R16, R17, 0x2, R8 ;  /* 0x0000000211107825 */ /* 0x000fe200078e0208 */
[----:B------:R0:W-:Y:S01]  /*fd70*/  @P1 STG.E.U16 desc[UR14][R10.64], R13 ;  /* 0x0000000d0a001986 */ /* 0x0001e2000c10150e */
[----:B------:R-:W-:Y:S01]  /*fd80*/  ULDC UR16, c[0x0][0x228] ;  /* 0x00008a0000107ab9 */ /* 0x000fe20000000800 */
[----:B------:R-:W-:Y:S01]  /*fd90*/  ULDC UR6, c[0x0][0x248] ;  /* 0x0000920000067ab9 */ /* 0x000fe20000000800 */
[----:B---3--:R-:W-:Y:S01]  /*fda0*/  IMAD.WIDE R18, R23, 0x2, R2 ;  /* 0x0000000217127825 */ /* 0x008fe200078e0202 */
[----:B------:R-:W-:Y:S01]  /*fdb0*/  @P5 STG.E.U16 desc[UR14][R16.64], R12 ;  /* 0x0000000c10005986 */ /* 0x000fe2000c10150e */
[----:B------:R-:W-:Y:S01]  /*fdc0*/  ISETP.LT.AND P5, PT, R233, UR12, !P0 ;  /* 0x0000000ce9007c0c */ /* 0x000fe2000c7a1270 */
[----:B------:R-:W-:Y:S01]  /*fdd0*/  ULDC UR12, c[0x0][0x228] ;  /* 0x00008a00000c7ab9 */ /* 0x000fe20000000800 */
[----:B----4-:R-:W-:Y:S01]  /*fde0*/  VIADD R24, R232, 0x77 ;  /* 0x00000077e8187836 */ /* 0x010fe20000000000 */
[----:B------:R-:W-:Y:S01]  /*fdf0*/  @P4 STG.E.U16 desc[UR14][R18.64], R78 ;  /* 0x0000004e12004986 */ /* 0x000fe2000c10150e */
[----:B------:R-:W-:Y:S01]  /*fe00*/  IMAD.WIDE R20, R23, 0x2, R8 ;  /* 0x0000000217147825 */ /* 0x000fe200078e0208 */
[----:B------:R-:W-:Y:S01]  /*fe10*/  ISETP.LT.AND P4, PT, R233, UR8, !P3 ;  /* 0x00000008e9007c0c */ /* 0x000fe2000df81270 */
[----:B------:R-:W-:Y:S01]  /*fe20*/  ULDC UR8, c[0x0][0x228] ;  /* 0x00008a0000087ab9 */ /* 0x000fe20000000800 */
[----:B------:R-:W-:Y:S01]  /*fe30*/  ISETP.GE.AND P1, PT, R24, UR21, PT ;  /* 0x0000001518007c0c */ /* 0x000fe2000bf26270 */
[----:B0-----:R-:W-:Y:S01]  /*fe40*/  VIADD R10, R232, 0x78 ;  /* 0x00000078e80a7836 */ /* 0x001fe20000000000 */
[C---:B------:R-:W-:Y:S01]  /*fe50*/  ISETP.LT.AND P3, PT, R250.reuse, UR10, !P3 ;  /* 0x0000000afa007c0c */ /* 0x040fe2000df61270 */
[----:B------:R0:W1:Y:S01]  /*fe60*/  LDS.128 R24, [R0] ;  /* 0x0000000000187984 */ /* 0x0000620000000c00 */
[----:B------:R-:W-:Y:S01]  /*fe70*/  VIADD R13, R23, UR4 ;  /* 0x00000004170d7c36 */ /* 0x000fe20008000000 */
[----:B------:R-:W-:Y:S01]  /*fe80*/  ULDC UR10, c[0x0][0x228] ;  /* 0x00008a00000a7ab9 */ /* 0x000fe20000000800 */
[----:B------:R-:W-:Y:S01]  /*fe90*/  ULDC UR4, c[0x0][0x248] ;  /* 0x0000920000047ab9 */ /* 0x000fe20000000800 */
[----:B------:R3:W-:Y:S01]  /*fea0*/  @P6 STG.E.U16 desc[UR14][R20.64], R22 ;  /* 0x0000001614006986 */ /* 0x0007e2000c10150e */
[----:B------:R-:W-:Y:S01]  /*feb0*/  ISETP.LT.AND P6, PT, R250, UR16, !P0 ;  /* 0x00000010fa007c0c */ /* 0x000fe2000c7c1270 */
[----:B------:R-:W-:Y:S01]  /*fec0*/  ULDC UR16, c[0x0][0x228] ;  /* 0x00008a0000107ab9 */ /* 0x000fe20000000800 */
[----:B------:R-:W-:Y:S01]  /*fed0*/  ISETP.GE.AND P0, PT, R10, UR19, PT ;  /* 0x000000130a007c0c */ /* 0x000fe2000bf06270 */
[----:B------:R-:W-:Y:S01]  /*fee0*/  IMAD.WIDE R10, R13, 0x2, R2 ;  /* 0x000000020d0a7825 */ /* 0x000fe200078e0202 */
[----:B0-----:R-:W-:-:S03]  /*fef0*/  PRMT R0, R15, 0x7632, R0 ;  /* 0x000076320f007816 */ /* 0x001fc60000000000 */
[----:B------:R-:W-:Y:S01]  /*ff00*/  VIADD R23, R232, 0x79 ;  /* 0x00000079e8177836 */ /* 0x000fe20000000000 */
[----:B------:R0:W-:Y:S01]  /*ff10*/  @P4 STG.E.U16 desc[UR14][R10.64], R14 ;  /* 0x0000000e0a004986 */ /* 0x0001e2000c10150e */
[C---:B---3--:R-:W-:Y:S01]  /*ff20*/  VIADD R21, R13.reuse, UR6 ;  /* 0x000000060d157c36 */ /* 0x048fe20008000000 */
[----:B------:R-:W-:Y:S01]  /*ff30*/  PRMT R20, R14, 0x7632, R20 ;  /* 0x000076320e147816 */ /* 0x000fe20000000014 */
[----:B------:R-:W-:Y:S01]  /*ff40*/  IMAD.WIDE R12, R13, 0x2, R8 ;  /* 0x000000020d0c7825 */ /* 0x000fe200078e0208 */
[----:B------:R-:W-:Y:S01]  /*ff50*/  PRMT R22, R79, 0x7632, R22 ;  /* 0x000076324f167816 */ /* 0x000fe20000000016 */
[----:B------:R-:W-:Y:S01]  /*ff60*/  ULDC UR6, c[0x0][0x248] ;  /* 0x0000920000067ab9 */ /* 0x000fe20000000800 */
[----:B------:R-:W-:Y:S01]  /*ff70*/  ISETP.GE.AND P4, PT, R23, UR17, PT ;  /* 0x0000001117007c0c */ /* 0x000fe2000bf86270 */
        /* <DEDUP_REMOVED lines=8> */
[----:B0-----:R-:W-:Y:S01]  /*10000*/  VIADD R10, R232, 0x7a ;  /* 0x0000007ae80a7836 */ /* 0x001fe20000000000 */
[----:B------:R-:W-:Y:S01]  /*10010*/  ISETP.LT.AND P5, PT, R233, UR12, !P0 ;  /* 0x0000000ce9007c0c */ /* 0x000fe2000c7a1270 */
[----:B------:R0:W-:Y:S01]  /*10020*/  @P6 STG.E.U16 desc[UR14][R18.64], R22 ;  /* 0x0000001612006986 */ /* 0x0001e2000c10150e */
[----:B------:R-:W-:Y:S01]  /*10030*/  ISETP.LT.AND P6, PT, R250, UR16, !P0 ;  /* 0x00000010fa007c0c */ /* 0x000fe2000c7c1270 */
[----:B---3--:R-:W-:Y:S01]  /*10040*/  VIADD R13, R21, UR4 ;  /* 0x00000004150d7c36 */ /* 0x008fe20008000000 */
[----:B------:R-:W-:Y:S01]  /*10050*/  ISETP.GE.AND P0, PT, R10, UR13, PT ;  /* 0x0000000d0a007c0c */ /* 0x000fe2000bf06270 */
[----:B------:R-:W-:Y:S01]  /*10060*/  ULDC UR4, c[0x0][0x248] ;  /* 0x0000920000047ab9 */ /* 0x000fe20000000800 */
[----:B--2---:R-:W-:Y:S01]  /*10070*/  PRMT R14, R4, 0x7632, R14 ;  /* 0x00007632040e7816 */ /* 0x004fe2000000000e */
[C---:B------:R-:W-:Y:S01]  /*10080*/  VIADD R21, R13.reuse, UR6 ;  /* 0x000000060d157c36 */ /* 0x040fe20008000000 */
[----:B------:R-:W-:Y:S01]  /*10090*/  ULDC UR6, c[0x0][0x228] ;  /* 0x00008a0000067ab9 */ /* 0x000fe20000000800 */
[----:B------:R-:W-:-:S04]  /*100a0*/  IMAD.WIDE R10, R13, 0x2, R2 ;  /* 0x000000020d0a7825 */ /* 0x000fc800078e0202 */
[----:B------:R-:W-:Y:S01]  /*100b0*/  IMAD.WIDE R12, R13, 0x2, R8 ;  /* 0x000000020d0c7825 */ /* 0x000fe200078e0208 */
[----:B------:R2:W-:Y:S03]  /*100c0*/  @P3 STG.E.U16 desc[UR14][R10.64], R15 ;  /* 0x0000000f0a003986 */ /* 0x0005e6000c10150e */
[C---:B----4-:R-:W-:Y:S01]  /*100d0*/  IMAD.WIDE R16, R21.reuse, 0x2, R2 ;  /* 0x0000000215107825 */ /* 0x050fe200078e0202 */
[----:B------:R-:W-:Y:S03]  /*100e0*/  @P1 STG.E.U16 desc[UR14][R12.64], R0 ;  /* 0x000000000c001986 */ /* 0x000fe6000c10150e */
[----:B0-----:R-:W-:Y:S01]  /*100f0*/  IMAD.WIDE R18, R21, 0x2, R8 ;  /* 0x0000000215127825 */ /* 0x001fe200078e0208 */
[----:B------:R1:W-:Y:S01]  /*10100*/  @P5 STG.E.U16 desc[UR14][R16.64], R4 ;  /* 0x0000000410005986 */ /* 0x0003e2000c10150e */
[----:B------:R-:W-:Y:S01]  /*10110*/  ISETP.LT.AND P5, PT, R233, UR6, !P4 ;  /* 0x00000006e9007c0c */ /* 0x000fe2000e7a1270 */
[----:B------:R-:W-:Y:S01]  /*10120*/  ULDC UR6, c[0x0][0x228] ;  /* 0x00008a0000067ab9 */ /* 0x000fe20000000800 */
[----:B------:R-:W-:Y:S01]  /*10130*/  ISETP.LT.AND P4, PT, R250, UR8, !P4 ;  /* 0x00000008fa007c0c */ /* 0x000fe2000e781270 */
[----:B------:R0:W-:Y:S01]  /*10140*/  @P6 STG.E.U16 desc[UR14][R18.64], R14 ;  /* 0x0000000e12006986 */ /* 0x0001e2000c10150e */
[----:B------:R-:W-:Y:S01]  /*10150*/  VIADD R21, R21, UR4 ;  /* 0x0000000415157c36 */ /* 0x000fe20008000000 */
[----:B------:R-:W-:Y:S01]  /*10160*/  ISETP.LT.AND P6, PT, R233, UR10, !P0 ;  /* 0x0000000ae9007c0c */ /* 0x000fe2000c7c1270 */
[----:B------:R-:W-:Y:S01]  /*10170*/  ULDC UR4, c[0x0][0x248] ;  /* 0x0000920000047ab9 */ /* 0x000fe20000000800 */
[----:B------:R-:W-:Y:S01]  /*10180*/  VIADD R20, R232, 0x7b ;  /* 0x0000007be8147836 */ /* 0x000fe20000000000 */
[----:B------:R-:W-:Y:S01]  /*10190*/  ULDC UR8, c[0x0][0x228] ;  /* 0x00008a0000087ab9 */ /* 0x000fe20000000800 */
[C---:B--2---:R-:W-:Y:S01]  /*101a0*/  IMAD.WIDE R10, R21.reuse, 0x2, R2 ;  /* 0x00000002150a7825 */ /* 0x044fe200078e0202 */
[----:B------:R-:W-:Y:S01]  /*101b0*/  ISETP.LT.AND P0, PT, R250, UR6, !P0 ;  /* 0x00000006fa007c0c */ /* 0x000fe2000c701270 */
[----:B------:R-:W-:Y:S01]  /*101c0*/  ULDC UR6, c[0x0][0x228] ;  /* 0x00008a0000067ab9 */ /* 0x000fe20000000800 */
[----:B-1----:R-:W-:Y:S01]  /*101d0*/  PRMT R4, R24, 0x7632, R4 ;  /* 0x0000763218047816 */ /* 0x002fe20000000004 */
[C---:B------:R-:W-:Y:S01]  /*101e0*/  VIADD R17, R21.reuse, UR4 ;  /* 0x0000000415117c36 */ /* 0x040fe20008000000 */
[----:B------:R-:W-:Y:S01]  /*101f0*/  ISETP.GE.AND P3, PT, R20, UR11, PT ;  /* 0x0000000b14007c0c */ /* 0x000fe2000bf66270 */
[C---:B------:R-:W-:Y:S01]  /*10200*/  VIADD R16, R232.reuse, 0x7d ;  /* 0x0000007de8107836 */ /* 0x040fe20000000000 */
[----:B------:R-:W-:Y:S01]  /*10210*/  @P5 STG.E.U16 desc[UR14][R10.64], R24 ;  /* 0x000000180a005986 */ /* 0x000fe2000c10150e */
[----:B------:R-:W-:Y:S01]  /*10220*/  VIADD R0, R232, 0x7c ;  /* 0x0000007ce8007836 */ /* 0x000fe20000000000 */
[----:B------:R-:W-:Y:S01]  /*10230*/  ULDC UR4, c[0x0][0x248] ;  /* 0x0000920000047ab9 */ /* 0x000fe20000000800 */
[----:B------:R-:W-:Y:S01]  /*10240*/  IMAD.WIDE R12, R21, 0x2, R8 ;  /* 0x00000002150c7825 */ /* 0x000fe200078e0208 */
[----:B------:R-:W-:Y:S01]  /*10250*/  ISETP.GE.AND P5, PT, R16, UR7, PT ;  /* 0x0000000710007c0c */ /* 0x000fe2000bfa6270 */
[----:B------:R-:W-:Y:S01]  /*10260*/  ULDC UR7, c[0x0][0x228] ;  /* 0x00008a0000077ab9 */ /* 0x000fe20000000800 */
[----:B------:R-:W-:Y:S01]  /*10270*/  ISETP.GE.AND P1, PT, R0, UR9, PT ;  /* 0x0000000900007c0c */ /* 0x000fe2000bf26270 */
[----:B0-----:R-:W-:Y:S01]  /*10280*/  IMAD.WIDE R14, R17, 0x2, R2 ;  /* 0x00000002110e7825 */ /* 0x001fe200078e0202 */
[----:B------:R0:W-:Y:S01]  /*10290*/  @P4 STG.E.U16 desc[UR14][R12.64], R4 ;  /* 0x000000040c004986 */ /* 0x0001e2000c10150e */
[----:B------:R-:W-:Y:S01]  /*102a0*/  ULDC UR9, c[0x0][0x228] ;  /* 0x00008a0000097ab9 */ /* 0x000fe20000000800 */
[C---:B------:R-:W-:Y:S01]  /*102b0*/  ISETP.LT.AND P4, PT, R233.reuse, UR7, !P3 ;  /* 0x00000007e9007c0c */ /* 0x040fe2000df81270 */
[----:B------:R-:W-:Y:S01]  /*102c0*/  VIADD R232, R232, 0x7e ;  /* 0x0000007ee8e87836 */ /* 0x000fe20000000000 */
[----:B------:R1:W-:Y:S01]  /*102d0*/  @P6 STG.E.U16 desc[UR14][R14.64], R5 ;  /* 0x000000050e006986 */ /* 0x0003e2000c10150e */
[----:B------:R-:W-:Y:S01]  /*102e0*/  ISETP.LT.AND P3, PT, R250, UR8, !P3 ;  /* 0x00000008fa007c0c */ /* 0x000fe2000df61270 */
[----:B------:R-:W-:Y:S01]  /*102f0*/  ULDC UR7, c[0x0][0x228] ;  /* 0x00008a0000077ab9 */ /* 0x000fe20000000800 */
[----:B------:R-:W-:Y:S01]  /*10300*/  ISETP.LT.AND P6, PT, R233, UR9, !P1 ;  /* 0x00000009e9007c0c */ /* 0x000fe2000cfc1270 */
[----:B------:R-:W-:Y:S01]  /*10310*/  ULDC UR8, c[0x0][0x228] ;  /* 0x00008a0000087ab9 */ /* 0x000fe20000000800 */
[----:B------:R-:W-:Y:S01]  /*10320*/  PRMT R0, R5, 0x7632, R0 ;  /* 0x0000763205007816 */ /* 0x000fe20000000000 */
[----:B------:R-:W-:Y:S01]  /*10330*/  ULDC UR9, c[0x0][0x228] ;  /* 0x00008a0000097ab9 */ /* 0x000fe20000000800 */
[----:B------:R-:W-:Y:S01]  /*10340*/  PRMT R16, R25, 0x7632, R16 ;  /* 0x0000763219107816 */ /* 0x000fe20000000010 */
[----:B0-----:R-:W-:Y:S01]  /*10350*/  VIADD R13, R17, UR4 ;  /* 0x00000004110d7c36 */ /* 0x001fe20008000000 */
[----:B------:R-:W-:Y:S01]  /*10360*/  ULDC UR4, c[0x0][0x248] ;  /* 0x0000920000047ab9 */ /* 0x000fe20000000800 */
[----:B------:R-:W-:-:S02]  /*10370*/  PRMT R18, R7, 0x7632, R18 ;  /* 0x0000763207127816 */ /* 0x000fc40000000012 */
[----:B------:R-:W-:Y:S01]  /*10380*/  VIADD R19, R13, UR4 ;  /* 0x000000040d137c36 */ /* 0x000fe20008000000 */
[----:B------:R-:W-:Y:S01]  /*10390*/  ULDC UR4, c[0x0][0x228] ;  /* 0x00008a0000047ab9 */ /* 0x000fe20000000800 */
[----:B-1----:R-:W-:-:S04]  /*103a0*/  IMAD.WIDE R4, R17, 0x2, R8 ;  /* 0x0000000211047825 */ /* 0x002fc800078e0208 */
[C---:B------:R-:W-:Y:S01]  /*103b0*/  IMAD.WIDE R10, R13.reuse, 0x2, R2 ;  /* 0x000000020d0a7825 */ /* 0x040fe200078e0202 */
[----:B------:R0:W-:Y:S01]  /*103c0*/  @P0 STG.E.U16 desc[UR14][R4.64], R0 ;  /* 0x0000000004000986 */ /* 0x0001e2000c10150e */
[----:B------:R-:W-:Y:S01]  /*103d0*/  ISETP.GE.AND P0, PT, R232, UR5, PT ;  /* 0x00000005e8007c0c */ /* 0x000fe2000bf06270 */
[----:B------:R-:W-:Y:S01]  /*103e0*/  ULDC UR5, c[0x0][0x228] ;  /* 0x00008a0000057ab9 */ /* 0x000fe20000000800 */
[----:B------:R-:W-:Y:S01]  /*103f0*/  IMAD.WIDE R12, R13, 0x2, R8 ;  /* 0x000000020d0c7825 */ /* 0x000fe200078e0208 */
[----:B------:R-:W-:Y:S01]  /*10400*/  @P4 STG.E.U16 desc[UR14][R10.64], R25 ;  /* 0x000000190a004986 */ /* 0x000fe2000c10150e */
[----:B------:R-:W-:Y:S01]  /*10410*/  ISETP.LT.AND P4, PT, R233, UR5, !P0 ;  /* 0x00000005e9007c0c */ /* 0x000fe2000c781270 */
[----:B------:R-:W-:Y:S01]  /*10420*/  ULDC UR5, c[0x0][0x248] ;  /* 0x0000920000057ab9 */ /* 0x000fe20000000800 */
[----:B------:R-:W-:Y:S01]  /*10430*/  IMAD.WIDE R14, R19, 0x2, R2 ;  /* 0x00000002130e7825 */ /* 0x000fe200078e0202 */
[----:B------:R1:W-:Y:S01]  /*10440*/  @P3 STG.E.U16 desc[UR14][R12.64], R16 ;  /* 0x000000100c003986 */ /* 0x0003e2000c10150e */
[C---:B------:R-:W-:Y:S01]  /*10450*/  ISETP.LT.AND P3, PT, R233.reuse, UR6, !P2 ;  /* 0x00000006e9007c0c */ /* 0x040fe2000d761270 */
[----:B------:R-:W-:Y:S01]  /*10460*/  ULDC UR6, c[0x0][0x228] ;  /* 0x00008a0000067ab9 */ /* 0x000fe20000000800 */
[C---:B------:R-:W-:Y:S01]  /*10470*/  ISETP.LT.AND P0, PT, R250.reuse, UR8, !P0 ;  /* 0x00000008fa007c0c */ /* 0x040fe2000c701270 */
[----:B------:R2:W-:Y:S01]  /*10480*/  @P6 STG.E.U16 desc[UR14][R14.64], R6 ;  /* 0x000000060e006986 */ /* 0x0005e2000c10150e */
[----:B------:R-:W-:Y:S01]  /*10490*/  ISETP.LT.AND P6, PT, R233, UR4, !P5 ;  /* 0x00000004e9007c0c */ /* 0x000fe2000efc1270 */
[----:B------:R-:W-:Y:S01]  /*104a0*/  ULDC UR4, c[0x0][0x248] ;  /* 0x0000920000047ab9 */ /* 0x000fe20000000800 */
[C---:B------:R-:W-:Y:S01]  /*104b0*/  ISETP.LT.AND P1, PT, R250.reuse, UR6, !P1 ;  /* 0x00000006fa007c0c */ /* 0x040fe2000cf21270 */
[----:B0-----:R-:W-:Y:S01]  /*104c0*/  IMAD.WIDE R4, R19, 0x2, R8 ;  /* 0x0000000213047825 */ /* 0x001fe200078e0208 */
[----:B------:R-:W-:-:S02]  /*104d0*/  ISETP.LT.AND P5, PT, R250, UR7, !P5 ;  /* 0x00000007fa007c0c */ /* 0x000fc4000efa1270 */
[----:B------:R-:W-:Y:S01]  /*104e0*/  ISETP.LT.AND P2, PT, R250, UR9, !P2 ;  /* 0x00000009fa007c0c */ /* 0x000fe2000d741270 */
[----:B-1----:R-:W-:Y:S01]  /*104f0*/  VIADD R13, R19, UR4 ;  /* 0x00000004130d7c36 */ /* 0x002fe20008000000 */
[----:B------:R-:W-:Y:S01]  /*10500*/  ULDC UR4, c[0x0][0x248] ;  /* 0x0000920000047ab9 */ /* 0x000fe20000000800 */
[----:B------:R-:W-:Y:S02]  /*10510*/  PRMT R0, R26, 0x7632, R0 ;  /* 0x000076321a007816 */ /* 0x000fe40000000000 */
[C---:B------:R-:W-:Y:S01]  /*10520*/  VIADD R17, R13.reuse, UR5 ;  /* 0x000000050d117c36 */ /* 0x040fe20008000000 */
[----:B--2---:R-:W-:Y:S01]  /*10530*/  PRMT R6, R6, 0x7632, R6 ;  /* 0x0000763206067816 */ /* 0x004fe20000000006 */
[----:B------:R-:W-:-:S04]  /*10540*/  IMAD.WIDE R10, R13, 0x2, R2 ;  /* 0x000000020d0a7825 */ /* 0x000fc800078e0202 */
[----:B------:R-:W-:Y:S01]  /*10550*/  VIADD R19, R17, UR4 ;  /* 0x0000000411137c36 */ /* 0x000fe20008000000 */
[----:B------:R0:W-:Y:S01]  /*10560*/  @P1 STG.E.U16 desc[UR14][R4.64], R6 ;  /* 0x0000000604001986 */ /* 0x0001e2000c10150e */
[----:B------:R-:W-:-:S03]  /*10570*/  IMAD.WIDE R12, R13, 0x2, R8 ;  /* 0x000000020d0c7825 */ /* 0x000fc600078e0208 */
        /* <DEDUP_REMOVED lines=9> */
[----:B------:R-:W-:Y:S05]  /*10610*/  @!P2 EXIT ;  /* 0x000000000000a94d */ /* 0x000fea0003800000 */
[----:B0-----:R-:W-:-:S05]  /*10620*/  PRMT R4, R27, 0x7632, R4 ;  /* 0x000076321b047816 */ /* 0x001fca0000000004 */
[----:B------:R-:W-:Y:S01]  /*10630*/  STG.E.U16 desc[UR14][R8.64], R4 ;  /* 0x0000000408007986 */ /* 0x000fe2000c10150e */
[----:B------:R-:W-:Y:S05]  /*10640*/  EXIT ;  /* 0x000000000000794d */ /* 0x000fea0003800000 */
.L_x_2:
[----:B------:R-:W-:-:S00]  /*10650*/  BRA `(.L_x_2) ;  /* 0xfffffffc00fc7947 */ /* 0x000fc0000383ffff */
[----:B------:R-:W-:-:S00]  /*10660*/  NOP ;  /* 0x0000000000007918 */ /* 0x000fc00000000000 */
        /* <DEDUP_REMOVED lines=9> */
.L_x_3:


//--------------------- .nv.shared.matmul_kernel  --------------------------
	.section	.nv.shared.matmul_kernel,"aw",@nobits
	.sectionflags	@""
	.align	16
	.zero		1024


//--------------------- .nv.shared.reserved.0     --------------------------
	.section	.nv.shared.reserved.0,"aw",@nobits
	.weak		__nv_reservedSMEM_offset_0_alias
	.size		__nv_reservedSMEM_offset_0_alias, 0, 0
	.other		__nv_reservedSMEM_offset_0_alias,@"STO_CUDA_RESERVED_SHARED STV_DEFAULT"
__nv_reservedSMEM_offset_0_alias:
	.zero		0


//--------------------- .nv.constant0.matmul_kernel --------------------------
	.section	.nv.constant0.matmul_kernel,"a",@progbits
	.sectionflags	@""
	.align	4
.nv.constant0.matmul_kernel:
	.zero		608


//--------------------- SYMBOLS --------------------------

	.type		.nv.reservedSmem.offset0,@object
	.size		.nv.reservedSmem.offset0,0x4
